//
// Generated by NVIDIA NVVM Compiler
//
// Compiler Build ID: CL-36424714
// Cuda compilation tools, release 13.0, V13.0.88
// Based on NVVM 20.0.0
//

.version 9.0
.target sm_100
.address_size 64

	// .globl	gather_kernel

.visible .entry gather_kernel(
	.param .u64 .ptr .align 1 gather_kernel_param_0,
	.param .u64 .ptr .align 1 gather_kernel_param_1,
	.param .u64 .ptr .align 1 gather_kernel_param_2,
	.param .u32 gather_kernel_param_3,
	.param .f32 gather_kernel_param_4,
	.param .u32 gather_kernel_param_5,
	.param .u32 gather_kernel_param_6,
	.param .u32 gather_kernel_param_7,
	.param .u32 gather_kernel_param_8
)
{
	.reg .pred 	%p<44>;
	.reg .b32 	%r<73>;
	.reg .b32 	%f<130>;
	.reg .b64 	%rd<27>;
	.reg .b64 	%fd<6>;

	ld.param.u64 	%rd2, [gather_kernel_param_0];
	ld.param.u64 	%rd3, [gather_kernel_param_1];
	ld.param.u64 	%rd4, [gather_kernel_param_2];
	ld.param.u32 	%r28, [gather_kernel_param_3];
	ld.param.f32 	%f18, [gather_kernel_param_4];
	ld.param.u32 	%r31, [gather_kernel_param_5];
	ld.param.u32 	%r29, [gather_kernel_param_6];
	ld.param.u32 	%r32, [gather_kernel_param_7];
	ld.param.u32 	%r33, [gather_kernel_param_8];
	shr.u32 	%r34, %r31, 31;
	add.s32 	%r35, %r31, %r34;
	shr.s32 	%r1, %r35, 1;
	mov.u32 	%r36, %ntid.x;
	mov.u32 	%r37, %ctaid.x;
	mov.u32 	%r38, %tid.x;
	mad.lo.s32 	%r2, %r36, %r37, %r38;
	mov.u32 	%r39, %ntid.y;
	mov.u32 	%r40, %ctaid.y;
	mov.u32 	%r41, %tid.y;
	mad.lo.s32 	%r42, %r39, %r40, %r41;
	mov.u32 	%r43, %ntid.z;
	mov.u32 	%r44, %ctaid.z;
	mov.u32 	%r45, %tid.z;
	mad.lo.s32 	%r4, %r43, %r44, %r45;
	setp.ge.s32 	%p2, %r2, %r29;
	setp.ge.s32 	%p3, %r42, %r32;
	or.pred  	%p4, %p2, %p3;
	setp.ge.s32 	%p5, %r4, %r33;
	or.pred  	%p6, %p4, %p5;
	@%p6 bra 	$L__BB0_22;
	cvta.to.global.u64 	%rd5, %rd4;
	cvta.to.global.u64 	%rd6, %rd2;
	cvta.to.global.u64 	%rd7, %rd3;
	mad.lo.s32 	%r46, %r32, %r4, %r42;
	mad.lo.s32 	%r47, %r46, %r29, %r2;
	cvt.f64.f32 	%fd1, %f18;
	mov.f64 	%fd2, 0d400921FB54442D18;
	div.rn.f64 	%fd3, %fd2, %fd1;
	cvt.rn.f32.f64 	%f1, %fd3;
	mov.f64 	%fd4, 0dC023BD3CC9BE45DE;
	div.rn.f64 	%fd5, %fd4, %fd1;
	cvt.rn.f32.f64 	%f2, %fd5;
	mul.wide.u32 	%rd8, %r42, 4;
	add.s64 	%rd9, %rd5, %rd8;
	ld.global.f32 	%f19, [%rd9];
	sin.approx.f32 	%f20, %f19;
	cos.approx.f32 	%f21, %f19;
	shr.u32 	%r48, %r29, 31;
	add.s32 	%r49, %r29, %r48;
	shr.s32 	%r50, %r49, 1;
	sub.s32 	%r51, %r2, %r50;
	cvt.rn.f32.s32 	%f22, %r51;
	cvt.rn.f32.s32 	%f23, %r29;
	div.rn.f32 	%f24, %f22, %f23;
	mul.f32 	%f25, %f24, %f21;
	sub.s32 	%r52, %r50, %r2;
	cvt.rn.f32.s32 	%f26, %r52;
	div.rn.f32 	%f27, %f26, %f23;
	mul.f32 	%f28, %f27, %f20;
	setp.ge.f32 	%p7, %f25, 0f3F000000;
	selp.f32 	%f3, 0f3EFFFEB0, %f25, %p7;
	setp.ge.f32 	%p8, %f28, 0f3F000000;
	selp.f32 	%f4, 0f3EFFFEB0, %f28, %p8;
	shl.b32 	%r5, %r29, 1;
	shl.b32 	%r6, %r28, 1;
	add.s32 	%r7, %r5, %r6;
	mul.wide.s32 	%rd10, %r47, 8;
	add.s64 	%rd11, %rd6, %rd10;
	ld.global.v2.f32 	{%f5, %f6}, [%rd11];
	add.s32 	%r53, %r29, %r28;
	mad.lo.s32 	%r54, %r7, %r4, %r53;
	mad.lo.s32 	%r55, %r54, %r7, %r53;
	mul.wide.s32 	%rd12, %r55, 8;
	add.s64 	%rd1, %rd7, %rd12;
	setp.lt.s32 	%p9, %r28, 0;
	@%p9 bra 	$L__BB0_22;
	cvt.rn.f32.s32 	%f7, %r5;
	mul.f32 	%f29, %f4, %f7;
	cvt.rmi.f32.f32 	%f30, %f29;
	cvt.rn.f32.u32 	%f31, %r28;
	sub.f32 	%f8, %f30, %f31;
	mul.f32 	%f32, %f3, %f7;
	cvt.rmi.f32.f32 	%f33, %f32;
	sub.f32 	%f9, %f33, %f31;
	neg.s32 	%r8, %r1;
	max.s32 	%r9, %r6, 0;
	add.s32 	%r57, %r9, 1;
	and.b32  	%r10, %r57, 3;
	and.b32  	%r11, %r57, 2147483644;
	mov.b32 	%r70, 0;
$L__BB0_3:
	mov.u32 	%r12, %r70;
	setp.lt.s32 	%p10, %r6, 3;
	cvt.rn.f32.u32 	%f34, %r12;
	add.f32 	%f35, %f8, %f34;
	cvt.rzi.s32.f32 	%r59, %f35;
	cvt.rn.f32.s32 	%f36, %r59;
	div.rn.f32 	%f37, %f36, %f7;
	sub.f32 	%f38, %f37, %f4;
	mul.f32 	%f10, %f38, %f38;
	mul.lo.s32 	%r13, %r59, %r7;
	setp.ge.s32 	%p11, %r59, %r8;
	setp.lt.s32 	%p12, %r59, %r1;
	and.pred  	%p1, %p11, %p12;
	mov.b32 	%r72, 0;
	@%p10 bra 	$L__BB0_14;
	mov.b32 	%r71, 0;
$L__BB0_5:
	.pragma "nounroll";
	cvt.rn.f32.u32 	%f39, %r71;
	add.f32 	%f40, %f9, %f39;
	cvt.rzi.s32.f32 	%r15, %f40;
	cvt.rn.f32.s32 	%f41, %r15;
	div.rn.f32 	%f42, %f41, %f7;
	sub.f32 	%f43, %f42, %f3;
	fma.rn.f32 	%f44, %f43, %f43, %f10;
	mul.f32 	%f45, %f44, %f2;
	mul.f32 	%f46, %f45, 0f3FB8AA3B;
	ex2.approx.f32 	%f47, %f46;
	mul.f32 	%f11, %f47, %f1;
	setp.ge.s32 	%p13, %r15, %r8;
	setp.lt.s32 	%p14, %r15, %r1;
	and.pred  	%p15, %p13, %p14;
	and.pred  	%p16, %p15, %p1;
	@%p16 bra 	$L__BB0_7;
	add.s32 	%r61, %r15, %r13;
	mul.wide.s32 	%rd13, %r61, 8;
	add.s64 	%rd14, %rd1, %rd13;
	mul.f32 	%f48, %f5, %f11;
	atom.global.add.f32 	%f49, [%rd14], %f48;
	mul.f32 	%f50, %f6, %f11;
	atom.global.add.f32 	%f51, [%rd14+4], %f50;
$L__BB0_7:
	add.s32 	%r16, %r71, 1;
	cvt.rn.f32.u32 	%f52, %r16;
	add.f32 	%f53, %f9, %f52;
	cvt.rzi.s32.f32 	%r17, %f53;
	cvt.rn.f32.s32 	%f54, %r17;
	div.rn.f32 	%f55, %f54, %f7;
	sub.f32 	%f56, %f55, %f3;
	fma.rn.f32 	%f57, %f56, %f56, %f10;
	mul.f32 	%f58, %f57, %f2;
	mul.f32 	%f59, %f58, 0f3FB8AA3B;
	ex2.approx.f32 	%f60, %f59;
	mul.f32 	%f12, %f60, %f1;
	setp.ge.s32 	%p17, %r17, %r8;
	setp.lt.s32 	%p18, %r17, %r1;
	and.pred  	%p19, %p17, %p18;
	and.pred  	%p20, %p19, %p1;
	@%p20 bra 	$L__BB0_9;
	add.s32 	%r62, %r17, %r13;
	mul.wide.s32 	%rd15, %r62, 8;
	add.s64 	%rd16, %rd1, %rd15;
	mul.f32 	%f61, %f5, %f12;
	atom.global.add.f32 	%f62, [%rd16], %f61;
	mul.f32 	%f63, %f6, %f12;
	atom.global.add.f32 	%f64, [%rd16+4], %f63;
$L__BB0_9:
	add.s32 	%r18, %r16, 1;
	cvt.rn.f32.u32 	%f65, %r18;
	add.f32 	%f66, %f9, %f65;
	cvt.rzi.s32.f32 	%r19, %f66;
	cvt.rn.f32.s32 	%f67, %r19;
	div.rn.f32 	%f68, %f67, %f7;
	sub.f32 	%f69, %f68, %f3;
	fma.rn.f32 	%f70, %f69, %f69, %f10;
	mul.f32 	%f71, %f70, %f2;
	mul.f32 	%f72, %f71, 0f3FB8AA3B;
	ex2.approx.f32 	%f73, %f72;
	mul.f32 	%f13, %f73, %f1;
	setp.ge.s32 	%p21, %r19, %r8;
	setp.lt.s32 	%p22, %r19, %r1;
	and.pred  	%p23, %p21, %p22;
	and.pred  	%p24, %p23, %p1;
	@%p24 bra 	$L__BB0_11;
	add.s32 	%r63, %r19, %r13;
	mul.wide.s32 	%rd17, %r63, 8;
	add.s64 	%rd18, %rd1, %rd17;
	mul.f32 	%f74, %f5, %f13;
	atom.global.add.f32 	%f75, [%rd18], %f74;
	mul.f32 	%f76, %f6, %f13;
	atom.global.add.f32 	%f77, [%rd18+4], %f76;
$L__BB0_11:
	add.s32 	%r20, %r18, 1;
	cvt.rn.f32.u32 	%f78, %r20;
	add.f32 	%f79, %f9, %f78;
	cvt.rzi.s32.f32 	%r21, %f79;
	cvt.rn.f32.s32 	%f80, %r21;
	div.rn.f32 	%f81, %f80, %f7;
	sub.f32 	%f82, %f81, %f3;
	fma.rn.f32 	%f83, %f82, %f82, %f10;
	mul.f32 	%f84, %f83, %f2;
	mul.f32 	%f85, %f84, 0f3FB8AA3B;
	ex2.approx.f32 	%f86, %f85;
	mul.f32 	%f14, %f86, %f1;
	setp.ge.s32 	%p25, %r21, %r8;
	setp.lt.s32 	%p26, %r21, %r1;
	and.pred  	%p27, %p25, %p26;
	and.pred  	%p28, %p27, %p1;
	@%p28 bra 	$L__BB0_13;
	add.s32 	%r64, %r21, %r13;
	mul.wide.s32 	%rd19, %r64, 8;
	add.s64 	%rd20, %rd1, %rd19;
	mul.f32 	%f87, %f5, %f14;
	atom.global.add.f32 	%f88, [%rd20], %f87;
	mul.f32 	%f89, %f6, %f14;
	atom.global.add.f32 	%f90, [%rd20+4], %f89;
$L__BB0_13:
	add.s32 	%r71, %r20, 1;
	setp.ne.s32 	%p29, %r71, %r11;
	mov.u32 	%r72, %r11;
	@%p29 bra 	$L__BB0_5;
$L__BB0_14:
	cvt.rn.f32.u32 	%f91, %r72;
	add.f32 	%f92, %f9, %f91;
	cvt.rzi.s32.f32 	%r24, %f92;
	cvt.rn.f32.s32 	%f93, %r24;
	div.rn.f32 	%f94, %f93, %f7;
	sub.f32 	%f95, %f94, %f3;
	fma.rn.f32 	%f96, %f95, %f95, %f10;
	mul.f32 	%f97, %f96, %f2;
	mul.f32 	%f98, %f97, 0f3FB8AA3B;
	ex2.approx.f32 	%f99, %f98;
	mul.f32 	%f15, %f99, %f1;
	setp.ge.s32 	%p30, %r24, %r8;
	setp.lt.s32 	%p31, %r24, %r1;
	and.pred  	%p32, %p30, %p31;
	and.pred  	%p33, %p32, %p1;
	@%p33 bra 	$L__BB0_16;
	add.s32 	%r65, %r24, %r13;
	mul.wide.s32 	%rd21, %r65, 8;
	add.s64 	%rd22, %rd1, %rd21;
	mul.f32 	%f100, %f5, %f15;
	atom.global.add.f32 	%f101, [%rd22], %f100;
	mul.f32 	%f102, %f6, %f15;
	atom.global.add.f32 	%f103, [%rd22+4], %f102;
$L__BB0_16:
	setp.eq.s32 	%p34, %r10, 1;
	@%p34 bra 	$L__BB0_21;
	add.s32 	%r66, %r72, 1;
	cvt.rn.f32.u32 	%f104, %r66;
	add.f32 	%f105, %f9, %f104;
	cvt.rzi.s32.f32 	%r25, %f105;
	cvt.rn.f32.s32 	%f106, %r25;
	div.rn.f32 	%f107, %f106, %f7;
	sub.f32 	%f108, %f107, %f3;
	fma.rn.f32 	%f109, %f108, %f108, %f10;
	mul.f32 	%f110, %f109, %f2;
	mul.f32 	%f111, %f110, 0f3FB8AA3B;
	ex2.approx.f32 	%f112, %f111;
	mul.f32 	%f16, %f112, %f1;
	setp.ge.s32 	%p35, %r25, %r8;
	setp.lt.s32 	%p36, %r25, %r1;
	and.pred  	%p37, %p35, %p36;
	and.pred  	%p38, %p37, %p1;
	@%p38 bra 	$L__BB0_19;
	add.s32 	%r67, %r25, %r13;
	mul.wide.s32 	%rd23, %r67, 8;
	add.s64 	%rd24, %rd1, %rd23;
	mul.f32 	%f113, %f5, %f16;
	atom.global.add.f32 	%f114, [%rd24], %f113;
	mul.f32 	%f115, %f6, %f16;
	atom.global.add.f32 	%f116, [%rd24+4], %f115;
$L__BB0_19:
	add.s32 	%r68, %r72, 2;
	cvt.rn.f32.u32 	%f117, %r68;
	add.f32 	%f118, %f9, %f117;
	cvt.rzi.s32.f32 	%r26, %f118;
	cvt.rn.f32.s32 	%f119, %r26;
	div.rn.f32 	%f120, %f119, %f7;
	sub.f32 	%f121, %f120, %f3;
	fma.rn.f32 	%f122, %f121, %f121, %f10;
	mul.f32 	%f123, %f122, %f2;
	mul.f32 	%f124, %f123, 0f3FB8AA3B;
	ex2.approx.f32 	%f125, %f124;
	mul.f32 	%f17, %f125, %f1;
	setp.ge.s32 	%p39, %r26, %r8;
	setp.lt.s32 	%p40, %r26, %r1;
	and.pred  	%p41, %p39, %p40;
	and.pred  	%p42, %p41, %p1;
	@%p42 bra 	$L__BB0_21;
	add.s32 	%r69, %r26, %r13;
	mul.wide.s32 	%rd25, %r69, 8;
	add.s64 	%rd26, %rd1, %rd25;
	mul.f32 	%f126, %f5, %f17;
	atom.global.add.f32 	%f127, [%rd26], %f126;
	mul.f32 	%f128, %f6, %f17;
	atom.global.add.f32 	%f129, [%rd26+4], %f128;
$L__BB0_21:
	add.s32 	%r70, %r12, 1;
	setp.ne.s32 	%p43, %r12, %r9;
	@%p43 bra 	$L__BB0_3;
$L__BB0_22:
	ret;

}
	// .globl	gather_kernel_center
.visible .entry gather_kernel_center(
	.param .u64 .ptr .align 1 gather_kernel_center_param_0,
	.param .u64 .ptr .align 1 gather_kernel_center_param_1,
	.param .u64 .ptr .align 1 gather_kernel_center_param_2,
	.param .u32 gather_kernel_center_param_3,
	.param .f32 gather_kernel_center_param_4,
	.param .u32 gather_kernel_center_param_5,
	.param .u32 gather_kernel_center_param_6,
	.param .u32 gather_kernel_center_param_7,
	.param .u32 gather_kernel_center_param_8
)
{
	.reg .pred 	%p<31>;
	.reg .b32 	%r<93>;
	.reg .b32 	%f<211>;
	.reg .b64 	%rd<22>;
	.reg .b64 	%fd<6>;

	ld.param.u64 	%rd4, [gather_kernel_center_param_0];
	ld.param.u32 	%r34, [gather_kernel_center_param_3];
	ld.param.f32 	%f38, [gather_kernel_center_param_4];
	ld.param.u32 	%r37, [gather_kernel_center_param_5];
	ld.param.u32 	%r35, [gather_kernel_center_param_6];
	ld.param.u32 	%r36, [gather_kernel_center_param_7];
	ld.param.u32 	%r38, [gather_kernel_center_param_8];
	cvta.to.global.u64 	%rd1, %rd4;
	shr.u32 	%r39, %r37, 31;
	add.s32 	%r40, %r37, %r39;
	shr.s32 	%r41, %r40, 1;
	add.s32 	%r1, %r35, %r34;
	sub.s32 	%r42, %r1, %r41;
	max.s32 	%r43, %r42, 0;
	mov.u32 	%r44, %ntid.x;
	mov.u32 	%r45, %ctaid.x;
	mov.u32 	%r46, %tid.x;
	mad.lo.s32 	%r47, %r44, %r45, %r46;
	add.s32 	%r2, %r47, %r43;
	mov.u32 	%r48, %ctaid.y;
	add.s32 	%r49, %r43, %r48;
	mov.u32 	%r50, %ntid.z;
	mov.u32 	%r51, %ctaid.z;
	mov.u32 	%r52, %tid.z;
	mad.lo.s32 	%r4, %r50, %r51, %r52;
	shl.b32 	%r53, %r35, 1;
	shl.b32 	%r54, %r34, 1;
	add.s32 	%r55, %r53, %r54;
	max.s32 	%r56, %r2, %r49;
	setp.ge.s32 	%p1, %r56, %r55;
	setp.ge.s32 	%p2, %r4, %r38;
	or.pred  	%p3, %p2, %p1;
	@%p3 bra 	$L__BB1_16;
	mov.u32 	%r86, %tid.y;
	cvt.f64.f32 	%fd1, %f38;
	mov.f64 	%fd2, 0d400921FB54442D18;
	div.rn.f64 	%fd3, %fd2, %fd1;
	cvt.rn.f32.f64 	%f1, %fd3;
	mov.f64 	%fd4, 0dC023BD3CC9BE45DE;
	div.rn.f64 	%fd5, %fd4, %fd1;
	cvt.rn.f32.f64 	%f2, %fd5;
	mul.lo.s32 	%r57, %r55, %r55;
	mul.lo.s32 	%r7, %r57, %r4;
	mad.lo.s32 	%r8, %r49, %r55, %r2;
	add.s32 	%r58, %r34, 1;
	cvt.rn.f32.s32 	%f40, %r58;
	mul.f32 	%f41, %f40, %f40;
	cvt.rn.f32.u32 	%f42, %r57;
	div.rn.f32 	%f3, %f41, %f42;
	sub.s32 	%r59, %r2, %r1;
	cvt.rn.f32.s32 	%f43, %r59;
	cvt.rn.f32.s32 	%f44, %r55;
	div.rn.f32 	%f4, %f43, %f44;
	sub.s32 	%r60, %r1, %r49;
	cvt.rn.f32.s32 	%f45, %r60;
	div.rn.f32 	%f5, %f45, %f44;
	setp.ge.s32 	%p4, %r86, %r36;
	mov.f32 	%f207, 0f00000000;
	mov.f32 	%f208, %f207;
	@%p4 bra 	$L__BB1_15;
	shr.u32 	%r61, %r35, 31;
	add.s32 	%r62, %r35, %r61;
	shr.s32 	%r63, %r62, 1;
	cvt.rn.f32.s32 	%f6, %r63;
	cvt.rn.f32.s32 	%f7, %r35;
	add.s32 	%r64, %r63, 1;
	cvt.rn.f32.s32 	%f8, %r64;
	add.s32 	%r9, %r35, -1;
	mul.lo.s32 	%r10, %r36, %r4;
	neg.s32 	%r11, %r63;
	mov.f32 	%f208, 0f00000000;
	mov.f32 	%f207, %f208;
$L__BB1_3:
	ld.param.u64 	%rd21, [gather_kernel_center_param_2];
	cvta.to.global.u64 	%rd5, %rd21;
	mul.wide.u32 	%rd6, %r86, 4;
	add.s64 	%rd7, %rd5, %rd6;
	ld.global.f32 	%f47, [%rd7];
	sin.approx.f32 	%f11, %f47;
	cos.approx.f32 	%f12, %f47;
	mul.f32 	%f13, %f12, 0f3F000000;
	mul.f32 	%f14, %f11, 0f3F000000;
	mul.f32 	%f48, %f4, %f13;
	fma.rn.f32 	%f49, %f5, %f14, %f48;
	mul.f32 	%f50, %f13, %f49;
	mul.f32 	%f15, %f50, 0f40800000;
	mul.f32 	%f51, %f14, %f49;
	mul.f32 	%f16, %f51, 0f40800000;
	sub.f32 	%f52, %f15, %f4;
	sub.f32 	%f53, %f16, %f5;
	mul.f32 	%f54, %f53, %f53;
	fma.rn.f32 	%f17, %f52, %f52, %f54;
	setp.ltu.f32 	%p5, %f3, %f17;
	@%p5 bra 	$L__BB1_14;
	sub.f32 	%f55, %f3, %f17;
	sqrt.rn.f32 	%f56, %f55;
	abs.f32 	%f57, %f13;
	abs.f32 	%f58, %f14;
	setp.gt.f32 	%p6, %f57, %f58;
	selp.f32 	%f59, %f15, %f16, %p6;
	selp.f32 	%f60, %f13, %f14, %p6;
	mul.f32 	%f61, %f60, %f56;
	fma.rn.f32 	%f62, %f60, %f56, %f61;
	sub.f32 	%f63, %f59, %f62;
	add.f32 	%f64, %f60, %f60;
	div.rn.f32 	%f65, %f64, %f7;
	div.rn.f32 	%f66, %f63, %f65;
	cvt.rmi.f32.f32 	%f67, %f66;
	add.f32 	%f68, %f67, %f6;
	cvt.rzi.s32.f32 	%r65, %f68;
	add.f32 	%f69, %f59, %f62;
	div.rn.f32 	%f70, %f69, %f65;
	cvt.rmi.f32.f32 	%f71, %f70;
	add.f32 	%f72, %f71, %f8;
	cvt.rzi.s32.f32 	%r66, %f72;
	min.s32 	%r67, %r65, %r66;
	max.s32 	%r68, %r65, %r66;
	max.s32 	%r69, %r67, 0;
	setp.lt.s32 	%p7, %r69, %r35;
	selp.b32 	%r92, %r69, %r9, %p7;
	max.s32 	%r70, %r68, 0;
	setp.lt.s32 	%p8, %r70, %r35;
	selp.b32 	%r14, %r70, %r9, %p8;
	setp.ge.s32 	%p9, %r92, %r14;
	@%p9 bra 	$L__BB1_14;
	add.s32 	%r71, %r86, %r10;
	mul.lo.s32 	%r15, %r71, %r35;
	sub.s32 	%r16, %r14, %r92;
	sub.s32 	%r72, %r92, %r14;
	setp.gt.u32 	%p10, %r72, -4;
	@%p10 bra 	$L__BB1_9;
	add.s32 	%r90, %r92, 1;
	add.s32 	%r89, %r11, %r92;
	add.s32 	%r88, %r92, %r15;
	and.b32  	%r73, %r16, -4;
	neg.s32 	%r87, %r73;
$L__BB1_7:
	.pragma "nounroll";
	cvt.rn.f32.s32 	%f74, %r89;
	div.rn.f32 	%f75, %f74, %f7;
	mul.f32 	%f76, %f12, %f75;
	mul.f32 	%f77, %f11, %f75;
	setp.ge.f32 	%p11, %f76, 0f3F000000;
	selp.f32 	%f78, 0f3EFFFEB0, %f76, %p11;
	setp.ge.f32 	%p12, %f77, 0f3F000000;
	selp.f32 	%f79, 0f3EFFFEB0, %f77, %p12;
	sub.f32 	%f80, %f4, %f78;
	sub.f32 	%f81, %f5, %f79;
	mul.f32 	%f82, %f81, %f81;
	fma.rn.f32 	%f83, %f80, %f80, %f82;
	mul.f32 	%f84, %f83, %f2;
	mul.f32 	%f85, %f84, 0f3FB8AA3B;
	ex2.approx.f32 	%f86, %f85;
	mul.f32 	%f87, %f86, %f1;
	mul.wide.s32 	%rd8, %r88, 8;
	add.s64 	%rd9, %rd1, %rd8;
	ld.global.v2.f32 	{%f88, %f89}, [%rd9];
	fma.rn.f32 	%f90, %f87, %f88, %f207;
	fma.rn.f32 	%f91, %f87, %f89, %f208;
	add.s32 	%r74, %r89, 1;
	cvt.rn.f32.s32 	%f92, %r74;
	div.rn.f32 	%f93, %f92, %f7;
	mul.f32 	%f94, %f12, %f93;
	mul.f32 	%f95, %f11, %f93;
	setp.ge.f32 	%p13, %f94, 0f3F000000;
	selp.f32 	%f96, 0f3EFFFEB0, %f94, %p13;
	setp.ge.f32 	%p14, %f95, 0f3F000000;
	selp.f32 	%f97, 0f3EFFFEB0, %f95, %p14;
	sub.f32 	%f98, %f4, %f96;
	sub.f32 	%f99, %f5, %f97;
	mul.f32 	%f100, %f99, %f99;
	fma.rn.f32 	%f101, %f98, %f98, %f100;
	mul.f32 	%f102, %f101, %f2;
	mul.f32 	%f103, %f102, 0f3FB8AA3B;
	ex2.approx.f32 	%f104, %f103;
	mul.f32 	%f105, %f104, %f1;
	ld.global.v2.f32 	{%f106, %f107}, [%rd9+8];
	fma.rn.f32 	%f108, %f105, %f106, %f90;
	fma.rn.f32 	%f109, %f105, %f107, %f91;
	add.s32 	%r75, %r89, 2;
	cvt.rn.f32.s32 	%f110, %r75;
	div.rn.f32 	%f111, %f110, %f7;
	mul.f32 	%f112, %f12, %f111;
	mul.f32 	%f113, %f11, %f111;
	setp.ge.f32 	%p15, %f112, 0f3F000000;
	selp.f32 	%f114, 0f3EFFFEB0, %f112, %p15;
	setp.ge.f32 	%p16, %f113, 0f3F000000;
	selp.f32 	%f115, 0f3EFFFEB0, %f113, %p16;
	sub.f32 	%f116, %f4, %f114;
	sub.f32 	%f117, %f5, %f115;
	mul.f32 	%f118, %f117, %f117;
	fma.rn.f32 	%f119, %f116, %f116, %f118;
	mul.f32 	%f120, %f119, %f2;
	mul.f32 	%f121, %f120, 0f3FB8AA3B;
	ex2.approx.f32 	%f122, %f121;
	mul.f32 	%f123, %f122, %f1;
	ld.global.v2.f32 	{%f124, %f125}, [%rd9+16];
	fma.rn.f32 	%f126, %f123, %f124, %f108;
	fma.rn.f32 	%f127, %f123, %f125, %f109;
	add.s32 	%r76, %r89, 3;
	cvt.rn.f32.s32 	%f128, %r76;
	div.rn.f32 	%f129, %f128, %f7;
	mul.f32 	%f130, %f12, %f129;
	mul.f32 	%f131, %f11, %f129;
	setp.ge.f32 	%p17, %f130, 0f3F000000;
	selp.f32 	%f132, 0f3EFFFEB0, %f130, %p17;
	setp.ge.f32 	%p18, %f131, 0f3F000000;
	selp.f32 	%f133, 0f3EFFFEB0, %f131, %p18;
	sub.f32 	%f134, %f4, %f132;
	sub.f32 	%f135, %f5, %f133;
	mul.f32 	%f136, %f135, %f135;
	fma.rn.f32 	%f137, %f134, %f134, %f136;
	mul.f32 	%f138, %f137, %f2;
	mul.f32 	%f139, %f138, 0f3FB8AA3B;
	ex2.approx.f32 	%f140, %f139;
	mul.f32 	%f141, %f140, %f1;
	ld.global.v2.f32 	{%f142, %f143}, [%rd9+24];
	fma.rn.f32 	%f207, %f141, %f142, %f126;
	fma.rn.f32 	%f208, %f141, %f143, %f127;
	add.s32 	%r90, %r90, 4;
	add.s32 	%r89, %r89, 4;
	add.s32 	%r88, %r88, 4;
	add.s32 	%r87, %r87, 4;
	setp.ne.s32 	%p19, %r87, 0;
	@%p19 bra 	$L__BB1_7;
	add.s32 	%r92, %r90, -1;
$L__BB1_9:
	and.b32  	%r77, %r16, 3;
	setp.eq.s32 	%p20, %r77, 0;
	@%p20 bra 	$L__BB1_14;
	setp.eq.s32 	%p21, %r77, 1;
	@%p21 bra 	$L__BB1_12;
	add.s32 	%r79, %r92, %r15;
	add.s32 	%r80, %r92, %r11;
	cvt.rn.f32.s32 	%f145, %r80;
	div.rn.f32 	%f146, %f145, %f7;
	mul.f32 	%f147, %f12, %f146;
	mul.f32 	%f148, %f11, %f146;
	setp.ge.f32 	%p22, %f147, 0f3F000000;
	selp.f32 	%f149, 0f3EFFFEB0, %f147, %p22;
	setp.ge.f32 	%p23, %f148, 0f3F000000;
	selp.f32 	%f150, 0f3EFFFEB0, %f148, %p23;
	sub.f32 	%f151, %f4, %f149;
	sub.f32 	%f152, %f5, %f150;
	mul.f32 	%f153, %f152, %f152;
	fma.rn.f32 	%f154, %f151, %f151, %f153;
	mul.f32 	%f155, %f154, %f2;
	mul.f32 	%f156, %f155, 0f3FB8AA3B;
	ex2.approx.f32 	%f157, %f156;
	mul.f32 	%f158, %f157, %f1;
	mul.wide.s32 	%rd10, %r79, 8;
	add.s64 	%rd11, %rd1, %rd10;
	ld.global.v2.f32 	{%f159, %f160}, [%rd11];
	fma.rn.f32 	%f161, %f158, %f159, %f207;
	fma.rn.f32 	%f162, %f158, %f160, %f208;
	add.s32 	%r81, %r80, 1;
	cvt.rn.f32.s32 	%f163, %r81;
	div.rn.f32 	%f164, %f163, %f7;
	mul.f32 	%f165, %f12, %f164;
	mul.f32 	%f166, %f11, %f164;
	setp.ge.f32 	%p24, %f165, 0f3F000000;
	selp.f32 	%f167, 0f3EFFFEB0, %f165, %p24;
	setp.ge.f32 	%p25, %f166, 0f3F000000;
	selp.f32 	%f168, 0f3EFFFEB0, %f166, %p25;
	sub.f32 	%f169, %f4, %f167;
	sub.f32 	%f170, %f5, %f168;
	mul.f32 	%f171, %f170, %f170;
	fma.rn.f32 	%f172, %f169, %f169, %f171;
	mul.f32 	%f173, %f172, %f2;
	mul.f32 	%f174, %f173, 0f3FB8AA3B;
	ex2.approx.f32 	%f175, %f174;
	mul.f32 	%f176, %f175, %f1;
	ld.global.v2.f32 	{%f177, %f178}, [%rd11+8];
	fma.rn.f32 	%f207, %f176, %f177, %f161;
	fma.rn.f32 	%f208, %f176, %f178, %f162;
	add.s32 	%r92, %r92, 2;
$L__BB1_12:
	and.b32  	%r82, %r16, 1;
	setp.eq.b32 	%p26, %r82, 1;
	not.pred 	%p27, %p26;
	@%p27 bra 	$L__BB1_14;
	add.s32 	%r83, %r92, %r15;
	add.s32 	%r84, %r92, %r11;
	cvt.rn.f32.s32 	%f179, %r84;
	div.rn.f32 	%f180, %f179, %f7;
	mul.f32 	%f181, %f12, %f180;
	mul.f32 	%f182, %f11, %f180;
	setp.ge.f32 	%p28, %f181, 0f3F000000;
	selp.f32 	%f183, 0f3EFFFEB0, %f181, %p28;
	setp.ge.f32 	%p29, %f182, 0f3F000000;
	selp.f32 	%f184, 0f3EFFFEB0, %f182, %p29;
	sub.f32 	%f185, %f4, %f183;
	sub.f32 	%f186, %f5, %f184;
	mul.f32 	%f187, %f186, %f186;
	fma.rn.f32 	%f188, %f185, %f185, %f187;
	mul.f32 	%f189, %f188, %f2;
	mul.f32 	%f190, %f189, 0f3FB8AA3B;
	ex2.approx.f32 	%f191, %f190;
	mul.f32 	%f192, %f191, %f1;
	mul.wide.s32 	%rd12, %r83, 8;
	add.s64 	%rd13, %rd1, %rd12;
	ld.global.v2.f32 	{%f193, %f194}, [%rd13];
	fma.rn.f32 	%f207, %f192, %f193, %f207;
	fma.rn.f32 	%f208, %f192, %f194, %f208;
$L__BB1_14:
	mov.u32 	%r85, %ntid.y;
	add.s32 	%r86, %r86, %r85;
	setp.lt.s32 	%p30, %r86, %r36;
	@%p30 bra 	$L__BB1_3;
$L__BB1_15:
	ld.param.u64 	%rd20, [gather_kernel_center_param_1];
	cvt.s64.s32 	%rd14, %r8;
	cvt.u64.u32 	%rd15, %r7;
	add.s64 	%rd16, %rd15, %rd14;
	cvta.to.global.u64 	%rd17, %rd20;
	shl.b64 	%rd18, %rd16, 3;
	add.s64 	%rd19, %rd17, %rd18;
	st.global.v2.f32 	[%rd19], {%f207, %f208};
$L__BB1_16:
	ret;

}
	// .globl	wrap_kernel
.visible .entry wrap_kernel(
	.param .u64 .ptr .align 1 wrap_kernel_param_0,
	.param .u32 wrap_kernel_param_1,
	.param .u32 wrap_kernel_param_2,
	.param .u32 wrap_kernel_param_3,
	.param .u32 wrap_kernel_param_4
)
{
	.reg .pred 	%p<7>;
	.reg .b32 	%r<39>;
	.reg .b32 	%f<5>;
	.reg .b64 	%rd<7>;

	ld.param.u64 	%rd1, [wrap_kernel_param_0];
	ld.param.u32 	%r7, [wrap_kernel_param_2];
	ld.param.u32 	%r8, [wrap_kernel_param_3];
	ld.param.u32 	%r6, [wrap_kernel_param_4];
	mov.u32 	%r9, %ntid.x;
	mov.u32 	%r10, %ctaid.x;
	mov.u32 	%r11, %tid.x;
	mad.lo.s32 	%r1, %r9, %r10, %r11;
	mov.u32 	%r12, %ntid.y;
	mov.u32 	%r13, %ctaid.y;
	mov.u32 	%r14, %tid.y;
	mad.lo.s32 	%r15, %r12, %r13, %r14;
	mov.u32 	%r16, %ntid.z;
	mov.u32 	%r17, %ctaid.z;
	mov.u32 	%r18, %tid.z;
	mad.lo.s32 	%r3, %r16, %r17, %r18;
	shl.b32 	%r4, %r7, 1;
	shl.b32 	%r19, %r6, 1;
	add.s32 	%r20, %r19, %r4;
	max.s32 	%r21, %r1, %r15;
	setp.ge.s32 	%p1, %r21, %r20;
	setp.ge.s32 	%p2, %r3, %r8;
	or.pred  	%p3, %p2, %p1;
	@%p3 bra 	$L__BB2_3;
	sub.s32 	%r22, %r20, %r6;
	min.s32 	%r23, %r1, %r15;
	setp.ge.s32 	%p4, %r23, %r6;
	setp.lt.s32 	%p5, %r21, %r22;
	and.pred  	%p6, %p5, %p4;
	@%p6 bra 	$L__BB2_3;
	cvta.to.global.u64 	%rd2, %rd1;
	add.s32 	%r25, %r4, %r1;
	sub.s32 	%r26, %r25, %r6;
	rem.s32 	%r27, %r26, %r4;
	add.s32 	%r28, %r4, %r15;
	sub.s32 	%r29, %r28, %r6;
	rem.s32 	%r30, %r29, %r4;
	mad.lo.s32 	%r31, %r20, %r15, %r1;
	mul.lo.s32 	%r32, %r20, %r3;
	mul.lo.s32 	%r33, %r32, %r20;
	add.s32 	%r34, %r31, %r33;
	add.s32 	%r35, %r30, %r6;
	add.s32 	%r36, %r33, %r6;
	add.s32 	%r37, %r36, %r27;
	mad.lo.s32 	%r38, %r35, %r20, %r37;
	mul.wide.s32 	%rd3, %r38, 8;
	add.s64 	%rd4, %rd2, %rd3;
	mul.wide.s32 	%rd5, %r34, 8;
	add.s64 	%rd6, %rd2, %rd5;
	ld.global.f32 	%f1, [%rd6];
	atom.global.add.f32 	%f2, [%rd4], %f1;
	ld.global.f32 	%f3, [%rd6+4];
	atom.global.add.f32 	%f4, [%rd4+4], %f3;
$L__BB2_3:
	ret;

}


// ===== COMPILED SASS (sm_100) =====

	.target	sm_100

	.elftype	@"ET_EXEC"


//--------------------- .note.nv.tkinfo           --------------------------
	.section	.note.nv.tkinfo,"",@"SHT_NOTE"
	.sectionflags	@"SHF_NOTE_NV_TKINFO"
	.tkinfo
        /*0018*/ 	.word	0x00000002
        /*0030*/ 	.string	""
        /*0030*/ 	.string	"ptxas"
        /*0030*/ 	.string	"Cuda compilation tools, release 13.0, V13.0.88"
        /*0030*/ 	.string	"Build cuda_13.0.r13.0/compiler.36424714_0"
        /*0030*/ 	.string	"-arch sm_100 -m 64 "



//--------------------- .note.nv.cuinfo           --------------------------
	.section	.note.nv.cuinfo,"",@"SHT_NOTE"
	.sectionflags	@"SHF_NOTE_NV_CUINFO"
        /*0018*/ 	.short	0x0002
        /*001a*/ 	.short	0x0064
        /*001c*/ 	.short	0x0082
	.zero		2


//--------------------- .nv.info                  --------------------------
	.section	.nv.info,"",@"SHT_CUDA_INFO"
	.align	4


	//----- nvinfo : EIATTR_REGCOUNT
	.align		4
        /*0000*/ 	.byte	0x04, 0x2f
        /*0002*/ 	.short	(.L_1 - .L_0)
	.align		4
.L_0:
        /*0004*/ 	.word	index@(gather_kernel)
        /*0008*/ 	.word	0x0000001d


	//----- nvinfo : EIATTR_FRAME_SIZE
	.align		4
.L_1:
        /*000c*/ 	.byte	0x04, 0x11
        /*000e*/ 	.short	(.L_3 - .L_2)
	.align		4
.L_2:
        /*0010*/ 	.word	index@($__internal_4_$__cuda_sm3x_div_rn_noftz_f32_slowpath)
        /*0014*/ 	.word	0x00000000


	//----- nvinfo : EIATTR_FRAME_SIZE
	.align		4
.L_3:
        /*0018*/ 	.byte	0x04, 0x11
        /*001a*/ 	.short	(.L_5 - .L_4)
	.align		4
.L_4:
        /*001c*/ 	.word	index@($__internal_3_$__cuda_sm20_div_rn_f64_full)
        /*0020*/ 	.word	0x00000000


	//----- nvinfo : EIATTR_FRAME_SIZE
	.align		4
.L_5:
        /*0024*/ 	.byte	0x04, 0x11
        /*0026*/ 	.short	(.L_7 - .L_6)
	.align		4
.L_6:
        /*0028*/ 	.word	index@(gather_kernel)
        /*002c*/ 	.word	0x00000000


	//----- nvinfo : EIATTR_REGCOUNT
	.align		4
.L_7:
        /*0030*/ 	.byte	0x04, 0x2f
        /*0032*/ 	.short	(.L_9 - .L_8)
	.align		4
.L_8:
        /*0034*/ 	.word	index@(gather_kernel_center)
        /*0038*/ 	.word	0x00000028


	//----- nvinfo : EIATTR_FRAME_SIZE
	.align		4
.L_9:
        /*003c*/ 	.byte	0x04, 0x11
        /*003e*/ 	.short	(.L_11 - .L_10)
	.align		4
.L_10:
        /*0040*/ 	.word	index@($__internal_2_$__cuda_sm3x_div_rn_noftz_f32_slowpath)
        /*0044*/ 	.word	0x00000000


	//----- nvinfo : EIATTR_FRAME_SIZE
	.align		4
.L_11:
        /*0048*/ 	.byte	0x04, 0x11
        /*004a*/ 	.short	(.L_13 - .L_12)
	.align		4
.L_12:
        /*004c*/ 	.word	index@($__internal_1_$__cuda_sm20_sqrt_rn_f32_slowpath)
        /*0050*/ 	.word	0x00000000


	//----- nvinfo : EIATTR_FRAME_SIZE
	.align		4
.L_13:
        /*0054*/ 	.byte	0x04, 0x11
        /*0056*/ 	.short	(.L_15 - .L_14)
	.align		4
.L_14:
        /*0058*/ 	.word	index@($__internal_0_$__cuda_sm20_div_rn_f64_full)
        /*005c*/ 	.word	0x00000000


	//----- nvinfo : EIATTR_FRAME_SIZE
	.align		4
.L_15:
        /*0060*/ 	.byte	0x04, 0x11
        /*0062*/ 	.short	(.L_17 - .L_16)
	.align		4
.L_16:
        /*0064*/ 	.word	index@(gather_kernel_center)
        /*0068*/ 	.word	0x00000000


	//----- nvinfo : EIATTR_REGCOUNT
	.align		4
.L_17:
        /*006c*/ 	.byte	0x04, 0x2f
        /*006e*/ 	.short	(.L_19 - .L_18)
	.align		4
.L_18:
        /*0070*/ 	.word	index@(wrap_kernel)
        /*0074*/ 	.word	0x00000016


	//----- nvinfo : EIATTR_FRAME_SIZE
	.align		4
.L_19:
        /*0078*/ 	.byte	0x04, 0x11
        /*007a*/ 	.short	(.L_21 - .L_20)
	.align		4
.L_20:
        /*007c*/ 	.word	index@(wrap_kernel)
        /*0080*/ 	.word	0x00000000


	//----- nvinfo : EIATTR_MIN_STACK_SIZE
	.align		4
.L_21:
        /*0084*/ 	.byte	0x04, 0x12
        /*0086*/ 	.short	(.L_23 - .L_22)
	.align		4
.L_22:
        /*0088*/ 	.word	index@(wrap_kernel)
        /*008c*/ 	.word	0x00000000


	//----- nvinfo : EIATTR_MIN_STACK_SIZE
	.align		4
.L_23:
        /*0090*/ 	.byte	0x04, 0x12
        /*0092*/ 	.short	(.L_25 - .L_24)
	.align		4
.L_24:
        /*0094*/ 	.word	index@(gather_kernel_center)
        /*0098*/ 	.word	0x00000000


	//----- nvinfo : EIATTR_MIN_STACK_SIZE
	.align		4
.L_25:
        /*009c*/ 	.byte	0x04, 0x12
        /*009e*/ 	.short	(.L_27 - .L_26)
	.align		4
.L_26:
        /*00a0*/ 	.word	index@(gather_kernel)
        /*00a4*/ 	.word	0x00000000
.L_27:


//--------------------- .nv.compat                --------------------------
	.section	.nv.compat,"",@"SHT_CUDA_COMPAT_INFO"
	.align	4
        /*0000*/ 	.byte	0x02, 0x09, 0x00, 0x00, 0x02, 0x02, 0x01, 0x00, 0x02, 0x05, 0x05, 0x00, 0x03, 0x07, 0x01, 0x01
        /*0010*/ 	.byte	0x02, 0x03, 0x00, 0x00, 0x02, 0x06, 0x01, 0x00, 0x04, 0x0b, 0x08, 0x00, 0x01, 0x00, 0x00, 0x00
        /*0020*/ 	.byte	0x00, 0x00, 0x00, 0x00


//--------------------- .nv.info.wrap_kernel      --------------------------
	.section	.nv.info.wrap_kernel,"",@"SHT_CUDA_INFO"
	.sectionflags	@""
	.align	4


	//----- nvinfo : EIATTR_CUDA_API_VERSION
	.align		4
        /*0000*/ 	.byte	0x04, 0x37
        /*0002*/ 	.short	(.L_29 - .L_28)
.L_28:
        /*0004*/ 	.word	0x00000082


	//----- nvinfo : EIATTR_KPARAM_INFO
	.align		4
.L_29:
        /*0008*/ 	.byte	0x04, 0x17
        /*000a*/ 	.short	(.L_31 - .L_30)
.L_30:
        /*000c*/ 	.word	0x00000000
        /*0010*/ 	.short	0x0004
        /*0012*/ 	.short	0x0014
        /*0014*/ 	.byte	0x00, 0xf0, 0x11, 0x00


	//----- nvinfo : EIATTR_KPARAM_INFO
	.align		4
.L_31:
        /*0018*/ 	.byte	0x04, 0x17
        /*001a*/ 	.short	(.L_33 - .L_32)
.L_32:
        /*001c*/ 	.word	0x00000000
        /*0020*/ 	.short	0x0003
        /*0022*/ 	.short	0x0010
        /*0024*/ 	.byte	0x00, 0xf0, 0x11, 0x00


	//----- nvinfo : EIATTR_KPARAM_INFO
	.align		4
.L_33:
        /*0028*/ 	.byte	0x04, 0x17
        /*002a*/ 	.short	(.L_35 - .L_34)
.L_34:
        /*002c*/ 	.word	0x00000000
        /*0030*/ 	.short	0x0002
        /*0032*/ 	.short	0x000c
        /*0034*/ 	.byte	0x00, 0xf0, 0x11, 0x00


	//----- nvinfo : EIATTR_KPARAM_INFO
	.align		4
.L_35:
        /*0038*/ 	.byte	0x04, 0x17
        /*003a*/ 	.short	(.L_37 - .L_36)
.L_36:
        /*003c*/ 	.word	0x00000000
        /*0040*/ 	.short	0x0001
        /*0042*/ 	.short	0x0008
        /*0044*/ 	.byte	0x00, 0xf0, 0x11, 0x00


	//----- nvinfo : EIATTR_KPARAM_INFO
	.align		4
.L_37:
        /*0048*/ 	.byte	0x04, 0x17
        /*004a*/ 	.short	(.L_39 - .L_38)
.L_38:
        /*004c*/ 	.word	0x00000000
        /*0050*/ 	.short	0x0000
        /*0052*/ 	.short	0x0000
        /*0054*/ 	.byte	0x00, 0xf5, 0x21, 0x00


	//----- nvinfo : EIATTR_SPARSE_MMA_MASK
	.align		4
.L_39:
        /*0058*/ 	.byte	0x03, 0x50
        /*005a*/ 	.short	0x0000


	//----- nvinfo : EIATTR_MAXREG_COUNT
	.align		4
        /*005c*/ 	.byte	0x03, 0x1b
        /*005e*/ 	.short	0x00ff


	//----- nvinfo : EIATTR_MERCURY_ISA_VERSION
	.align		4
        /*0060*/ 	.byte	0x03, 0x5f
        /*0062*/ 	.short	0x0101


	//----- nvinfo : EIATTR_VRC_CTA_INIT_COUNT
	.align		4
        /*0064*/ 	.byte	0x02, 0x4a
	.zero		1
	.zero		1


	//----- nvinfo : EIATTR_EXIT_INSTR_OFFSETS
	.align		4
        /*0068*/ 	.byte	0x04, 0x1c
        /*006a*/ 	.short	(.L_41 - .L_40)


	//   ....[0]....
.L_40:
        /*006c*/ 	.word	0x00000140


	//   ....[1]....
        /*0070*/ 	.word	0x00000190


	//   ....[2]....
        /*0074*/ 	.word	0x000004d0


	//----- nvinfo : EIATTR_CBANK_PARAM_SIZE
	.align		4
.L_41:
        /*0078*/ 	.byte	0x03, 0x19
        /*007a*/ 	.short	0x0018


	//----- nvinfo : EIATTR_PARAM_CBANK
	.align		4
        /*007c*/ 	.byte	0x04, 0x0a
        /*007e*/ 	.short	(.L_43 - .L_42)
	.align		4
.L_42:
        /*0080*/ 	.word	index@(.nv.constant0.wrap_kernel)
        /*0084*/ 	.short	0x0380
        /*0086*/ 	.short	0x0018


	//----- nvinfo : EIATTR_SW_WAR
	.align		4
.L_43:
        /*0088*/ 	.byte	0x04, 0x36
        /*008a*/ 	.short	(.L_45 - .L_44)
.L_44:
        /*008c*/ 	.word	0x00000008
.L_45:


//--------------------- .nv.info.gather_kernel_center --------------------------
	.section	.nv.info.gather_kernel_center,"",@"SHT_CUDA_INFO"
	.sectionflags	@""
	.align	4


	//----- nvinfo : EIATTR_CUDA_API_VERSION
	.align		4
        /*0000*/ 	.byte	0x04, 0x37
        /*0002*/ 	.short	(.L_47 - .L_46)
.L_46:
        /*0004*/ 	.word	0x00000082


	//----- nvinfo : EIATTR_KPARAM_INFO
	.align		4
.L_47:
        /*0008*/ 	.byte	0x04, 0x17
        /*000a*/ 	.short	(.L_49 - .L_48)
.L_48:
        /*000c*/ 	.word	0x00000000
        /*0010*/ 	.short	0x0008
        /*0012*/ 	.short	0x002c
        /*0014*/ 	.byte	0x00, 0xf0, 0x11, 0x00


	//----- nvinfo : EIATTR_KPARAM_INFO
	.align		4
.L_49:
        /*0018*/ 	.byte	0x04, 0x17
        /*001a*/ 	.short	(.L_51 - .L_50)
.L_50:
        /*001c*/ 	.word	0x00000000
        /*0020*/ 	.short	0x0007
        /*0022*/ 	.short	0x0028
        /*0024*/ 	.byte	0x00, 0xf0, 0x11, 0x00


	//----- nvinfo : EIATTR_KPARAM_INFO
	.align		4
.L_51:
        /*0028*/ 	.byte	0x04, 0x17
        /*002a*/ 	.short	(.L_53 - .L_52)
.L_52:
        /*002c*/ 	.word	0x00000000
        /*0030*/ 	.short	0x0006
        /*0032*/ 	.short	0x0024
        /*0034*/ 	.byte	0x00, 0xf0, 0x11, 0x00


	//----- nvinfo : EIATTR_KPARAM_INFO
	.align		4
.L_53:
        /*0038*/ 	.byte	0x04, 0x17
        /*003a*/ 	.short	(.L_55 - .L_54)
.L_54:
        /*003c*/ 	.word	0x00000000
        /*0040*/ 	.short	0x0005
        /*0042*/ 	.short	0x0020
        /*0044*/ 	.byte	0x00, 0xf0, 0x11, 0x00


	//----- nvinfo : EIATTR_KPARAM_INFO
	.align		4
.L_55:
        /*0048*/ 	.byte	0x04, 0x17
        /*004a*/ 	.short	(.L_57 - .L_56)
.L_56:
        /*004c*/ 	.word	0x00000000
        /*0050*/ 	.short	0x0004
        /*0052*/ 	.short	0x001c
        /*0054*/ 	.byte	0x00, 0xf0, 0x11, 0x00


	//----- nvinfo : EIATTR_KPARAM_INFO
	.align		4
.L_57:
        /*0058*/ 	.byte	0x04, 0x17
        /*005a*/ 	.short	(.L_59 - .L_58)
.L_58:
        /*005c*/ 	.word	0x00000000
        /*0060*/ 	.short	0x0003
        /*0062*/ 	.short	0x0018
        /*0064*/ 	.byte	0x00, 0xf0, 0x11, 0x00


	//----- nvinfo : EIATTR_KPARAM_INFO
	.align		4
.L_59:
        /*0068*/ 	.byte	0x04, 0x17
        /*006a*/ 	.short	(.L_61 - .L_60)
.L_60:
        /*006c*/ 	.word	0x00000000
        /*0070*/ 	.short	0x0002
        /*0072*/ 	.short	0x0010
        /*0074*/ 	.byte	0x00, 0xf5, 0x21, 0x00


	//----- nvinfo : EIATTR_KPARAM_INFO
	.align		4
.L_61:
        /*0078*/ 	.byte	0x04, 0x17
        /*007a*/ 	.short	(.L_63 - .L_62)
.L_62:
        /*007c*/ 	.word	0x00000000
        /*0080*/ 	.short	0x0001
        /*0082*/ 	.short	0x0008
        /*0084*/ 	.byte	0x00, 0xf5, 0x21, 0x00


	//----- nvinfo : EIATTR_KPARAM_INFO
	.align		4
.L_63:
        /*0088*/ 	.byte	0x04, 0x17
        /*008a*/ 	.short	(.L_65 - .L_64)
.L_64:
        /*008c*/ 	.word	0x00000000
        /*0090*/ 	.short	0x0000
        /*0092*/ 	.short	0x0000
        /*0094*/ 	.byte	0x00, 0xf5, 0x21, 0x00


	//----- nvinfo : EIATTR_SPARSE_MMA_MASK
	.align		4
.L_65:
        /*0098*/ 	.byte	0x03, 0x50
        /*009a*/ 	.short	0x0000


	//----- nvinfo : EIATTR_MAXREG_COUNT
	.align		4
        /*009c*/ 	.byte	0x03, 0x1b
        /*009e*/ 	.short	0x00ff


	//----- nvinfo : EIATTR_MERCURY_ISA_VERSION
	.align		4
        /*00a0*/ 	.byte	0x03, 0x5f
        /*00a2*/ 	.short	0x0101


	//----- nvinfo : EIATTR_VRC_CTA_INIT_COUNT
	.align		4
        /*00a4*/ 	.byte	0x02, 0x4a
	.zero		1
	.zero		1


	//----- nvinfo : EIATTR_EXIT_INSTR_OFFSETS
	.align		4
        /*00a8*/ 	.byte	0x04, 0x1c
        /*00aa*/ 	.short	(.L_67 - .L_66)


	//   ....[0]....
.L_66:
        /*00ac*/ 	.word	0x00000170


	//   ....[1]....
        /*00b0*/ 	.word	0x000021f0


	//----- nvinfo : EIATTR_CRS_STACK_SIZE
	.align		4
.L_67:
        /*00b4*/ 	.byte	0x04, 0x1e
        /*00b6*/ 	.short	(.L_69 - .L_68)
.L_68:
        /*00b8*/ 	.word	0x00000000


	//----- nvinfo : EIATTR_CBANK_PARAM_SIZE
	.align		4
.L_69:
        /*00bc*/ 	.byte	0x03, 0x19
        /*00be*/ 	.short	0x0030


	//----- nvinfo : EIATTR_PARAM_CBANK
	.align		4
        /*00c0*/ 	.byte	0x04, 0x0a
        /*00c2*/ 	.short	(.L_71 - .L_70)
	.align		4
.L_70:
        /*00c4*/ 	.word	index@(.nv.constant0.gather_kernel_center)
        /*00c8*/ 	.short	0x0380
        /*00ca*/ 	.short	0x0030


	//----- nvinfo : EIATTR_SW_WAR
	.align		4
.L_71:
        /*00cc*/ 	.byte	0x04, 0x36
        /*00ce*/ 	.short	(.L_73 - .L_72)
.L_72:
        /*00d0*/ 	.word	0x00000008
.L_73:


//--------------------- .nv.info.gather_kernel    --------------------------
	.section	.nv.info.gather_kernel,"",@"SHT_CUDA_INFO"
	.sectionflags	@""
	.align	4


	//----- nvinfo : EIATTR_CUDA_API_VERSION
	.align		4
        /*0000*/ 	.byte	0x04, 0x37
        /*0002*/ 	.short	(.L_75 - .L_74)
.L_74:
        /*0004*/ 	.word	0x00000082


	//----- nvinfo : EIATTR_KPARAM_INFO
	.align		4
.L_75:
        /*0008*/ 	.byte	0x04, 0x17
        /*000a*/ 	.short	(.L_77 - .L_76)
.L_76:
        /*000c*/ 	.word	0x00000000
        /*0010*/ 	.short	0x0008
        /*0012*/ 	.short	0x002c
        /*0014*/ 	.byte	0x00, 0xf0, 0x11, 0x00


	//----- nvinfo : EIATTR_KPARAM_INFO
	.align		4
.L_77:
        /*0018*/ 	.byte	0x04, 0x17
        /*001a*/ 	.short	(.L_79 - .L_78)
.L_78:
        /*001c*/ 	.word	0x00000000
        /*0020*/ 	.short	0x0007
        /*0022*/ 	.short	0x0028
        /*0024*/ 	.byte	0x00, 0xf0, 0x11, 0x00


	//----- nvinfo : EIATTR_KPARAM_INFO
	.align		4
.L_79:
        /*0028*/ 	.byte	0x04, 0x17
        /*002a*/ 	.short	(.L_81 - .L_80)
.L_80:
        /*002c*/ 	.word	0x00000000
        /*0030*/ 	.short	0x0006
        /*0032*/ 	.short	0x0024
        /*0034*/ 	.byte	0x00, 0xf0, 0x11, 0x00


	//----- nvinfo : EIATTR_KPARAM_INFO
	.align		4
.L_81:
        /*0038*/ 	.byte	0x04, 0x17
        /*003a*/ 	.short	(.L_83 - .L_82)
.L_82:
        /*003c*/ 	.word	0x00000000
        /*0040*/ 	.short	0x0005
        /*0042*/ 	.short	0x0020
        /*0044*/ 	.byte	0x00, 0xf0, 0x11, 0x00


	//----- nvinfo : EIATTR_KPARAM_INFO
	.align		4
.L_83:
        /*0048*/ 	.byte	0x04, 0x17
        /*004a*/ 	.short	(.L_85 - .L_84)
.L_84:
        /*004c*/ 	.word	0x00000000
        /*0050*/ 	.short	0x0004
        /*0052*/ 	.short	0x001c
        /*0054*/ 	.byte	0x00, 0xf0, 0x11, 0x00


	//----- nvinfo : EIATTR_KPARAM_INFO
	.align		4
.L_85:
        /*0058*/ 	.byte	0x04, 0x17
        /*005a*/ 	.short	(.L_87 - .L_86)
.L_86:
        /*005c*/ 	.word	0x00000000
        /*0060*/ 	.short	0x0003
        /*0062*/ 	.short	0x0018
        /*0064*/ 	.byte	0x00, 0xf0, 0x11, 0x00


	//----- nvinfo : EIATTR_KPARAM_INFO
	.align		4
.L_87:
        /*0068*/ 	.byte	0x04, 0x17
        /*006a*/ 	.short	(.L_89 - .L_88)
.L_88:
        /*006c*/ 	.word	0x00000000
        /*0070*/ 	.short	0x0002
        /*0072*/ 	.short	0x0010
        /*0074*/ 	.byte	0x00, 0xf5, 0x21, 0x00


	//----- nvinfo : EIATTR_KPARAM_INFO
	.align		4
.L_89:
        /*0078*/ 	.byte	0x04, 0x17
        /*007a*/ 	.short	(.L_91 - .L_90)
.L_90:
        /*007c*/ 	.word	0x00000000
        /*0080*/ 	.short	0x0001
        /*0082*/ 	.short	0x0008
        /*0084*/ 	.byte	0x00, 0xf5, 0x21, 0x00


	//----- nvinfo : EIATTR_KPARAM_INFO
	.align		4
.L_91:
        /*0088*/ 	.byte	0x04, 0x17
        /*008a*/ 	.short	(.L_93 - .L_92)
.L_92:
        /*008c*/ 	.word	0x00000000
        /*0090*/ 	.short	0x0000
        /*0092*/ 	.short	0x0000
        /*0094*/ 	.byte	0x00, 0xf5, 0x21, 0x00


	//----- nvinfo : EIATTR_SPARSE_MMA_MASK
	.align		4
.L_93:
        /*0098*/ 	.byte	0x03, 0x50
        /*009a*/ 	.short	0x0000


	//----- nvinfo : EIATTR_MAXREG_COUNT
	.align		4
        /*009c*/ 	.byte	0x03, 0x1b
        /*009e*/ 	.short	0x00ff


	//----- nvinfo : EIATTR_MERCURY_ISA_VERSION
	.align		4
        /*00a0*/ 	.byte	0x03, 0x5f
        /*00a2*/ 	.short	0x0101


	//----- nvinfo : EIATTR_VRC_CTA_INIT_COUNT
	.align		4
        /*00a4*/ 	.byte	0x02, 0x4a
	.zero		1
	.zero		1


	//----- nvinfo : EIATTR_EXIT_INSTR_OFFSETS
	.align		4
        /*00a8*/ 	.byte	0x04, 0x1c
        /*00aa*/ 	.short	(.L_95 - .L_94)


	//   ....[0]....
.L_94:
        /*00ac*/ 	.word	0x00000120


	//   ....[1]....
        /*00b0*/ 	.word	0x00000780


	//   ....[2]....
        /*00b4*/ 	.word	0x00001de0


	//----- nvinfo : EIATTR_CRS_STACK_SIZE
	.align		4
.L_95:
        /*00b8*/ 	.byte	0x04, 0x1e
        /*00ba*/ 	.short	(.L_97 - .L_96)
.L_96:
        /*00bc*/ 	.word	0x00000000


	//----- nvinfo : EIATTR_CBANK_PARAM_SIZE
	.align		4
.L_97:
        /*00c0*/ 	.byte	0x03, 0x19
        /*00c2*/ 	.short	0x0030


	//----- nvinfo : EIATTR_PARAM_CBANK
	.align		4
        /*00c4*/ 	.byte	0x04, 0x0a
        /*00c6*/ 	.short	(.L_99 - .L_98)
	.align		4
.L_98:
        /*00c8*/ 	.word	index@(.nv.constant0.gather_kernel)
        /*00cc*/ 	.short	0x0380
        /*00ce*/ 	.short	0x0030


	//----- nvinfo : EIATTR_SW_WAR
	.align		4
.L_99:
        /*00d0*/ 	.byte	0x04, 0x36
        /*00d2*/ 	.short	(.L_101 - .L_100)
.L_100:
        /*00d4*/ 	.word	0x00000008
.L_101:


//--------------------- .nv.callgraph             --------------------------
	.section	.nv.callgraph,"",@"SHT_CUDA_CALLGRAPH"
	.align	4
	.sectionentsize	8
	.align		4
        /*0000*/ 	.word	0x00000000
	.align		4
        /*0004*/ 	.word	0xffffffff
	.align		4
        /*0008*/ 	.word	0x00000000
	.align		4
        /*000c*/ 	.word	0xfffffffe
	.align		4
        /*0010*/ 	.word	0x00000000
	.align		4
        /*0014*/ 	.word	0xfffffffd
	.align		4
        /*0018*/ 	.word	0x00000000
	.align		4
        /*001c*/ 	.word	0xfffffffc


//--------------------- .text.wrap_kernel         --------------------------
	.section	.text.wrap_kernel,"ax",@progbits
	.align	128
        .global         wrap_kernel
        .type           wrap_kernel,@function
        .size           wrap_kernel,(.L_x_120 - wrap_kernel)
        .other          wrap_kernel,@"STO_CUDA_ENTRY STV_DEFAULT"
wrap_kernel:
.text.wrap_kernel:
[----:B------:R-:W-:Y:S01]  /*0000*/  LDC R1, c[0x0][0x37c] ;  /* 0x0000df00ff017b82 */ /* 0x000fe20000000800 */
[----:B------:R-:W0:Y:S07]  /*0010*/  S2R R11, SR_CTAID.X ;  /* 0x00000000000b7919 */ /* 0x000e2e0000002500 */
[----:B------:R-:W1:Y:S01]  /*0020*/  LDC R8, c[0x0][0x38c] ;  /* 0x0000e300ff087b82 */ /* 0x000e620000000800 */
[----:B------:R-:W0:Y:S01]  /*0030*/  LDCU UR4, c[0x0][0x360] ;  /* 0x00006c00ff0477ac */ /* 0x000e220008000800 */
[----:B------:R-:W0:Y:S01]  /*0040*/  S2R R0, SR_TID.X ;  /* 0x0000000000007919 */ /* 0x000e220000002100 */
[----:B------:R-:W2:Y:S01]  /*0050*/  LDCU UR5, c[0x0][0x364] ;  /* 0x00006c80ff0577ac */ /* 0x000ea20008000800 */
[----:B------:R-:W2:Y:S04]  /*0060*/  S2R R10, SR_CTAID.Y ;  /* 0x00000000000a7919 */ /* 0x000ea80000002600 */
[----:B------:R-:W3:Y:S01]  /*0070*/  LDC.64 R2, c[0x0][0x390] ;  /* 0x0000e400ff027b82 */ /* 0x000ee20000000a00 */
[----:B------:R-:W4:Y:S01]  /*0080*/  LDCU UR6, c[0x0][0x368] ;  /* 0x00006d00ff0677ac */ /* 0x000f220008000800 */
[----:B------:R-:W2:Y:S01]  /*0090*/  S2R R5, SR_TID.Y ;  /* 0x0000000000057919 */ /* 0x000ea20000002200 */
[----:B------:R-:W4:Y:S01]  /*00a0*/  S2R R9, SR_CTAID.Z ;  /* 0x0000000000097919 */ /* 0x000f220000002700 */
[----:B------:R-:W4:Y:S01]  /*00b0*/  S2R R4, SR_TID.Z ;  /* 0x0000000000047919 */ /* 0x000f220000002300 */
[----:B-1----:R-:W-:-:S02]  /*00c0*/  IMAD.SHL.U32 R8, R8, 0x2, RZ ;  /* 0x0000000208087824 */ /* 0x002fc400078e00ff */
[----:B0-----:R-:W-:Y:S02]  /*00d0*/  IMAD R11, R11, UR4, R0 ;  /* 0x000000040b0b7c24 */ /* 0x001fe4000f8e0200 */
[----:B---3--:R-:W-:Y:S02]  /*00e0*/  IMAD R0, R3, 0x2, R8 ;  /* 0x0000000203007824 */ /* 0x008fe400078e0208 */
[----:B--2---:R-:W-:-:S05]  /*00f0*/  IMAD R10, R10, UR5, R5 ;  /* 0x000000050a0a7c24 */ /* 0x004fca000f8e0205 */
[----:B------:R-:W-:Y:S01]  /*0100*/  VIMNMX R5, PT, PT, R11, R10, !PT ;  /* 0x0000000a0b057248 */ /* 0x000fe20007fe0100 */
[----:B----4-:R-:W-:-:S03]  /*0110*/  IMAD R9, R9, UR6, R4 ;  /* 0x0000000609097c24 */ /* 0x010fc6000f8e0204 */
[----:B------:R-:W-:-:S04]  /*0120*/  ISETP.GE.AND P0, PT, R5, R0, PT ;  /* 0x000000000500720c */ /* 0x000fc80003f06270 */
[----:B------:R-:W-:-:S13]  /*0130*/  ISETP.GE.OR P0, PT, R9, R2, P0 ;  /* 0x000000020900720c */ /* 0x000fda0000706670 */
[----:B------:R-:W-:Y:S05]  /*0140*/  @P0 EXIT ;  /* 0x000000000000094d */ /* 0x000fea0003800000 */
[-C--:B------:R-:W-:Y:S02]  /*0150*/  IADD3 R2, PT, PT, R0, -R3.reuse, RZ ;  /* 0x8000000300027210 */ /* 0x080fe40007ffe0ff */
[----:B------:R-:W-:Y:S02]  /*0160*/  VIMNMX R4, PT, PT, R11, R10, PT ;  /* 0x0000000a0b047248 */ /* 0x000fe40003fe0100 */
[----:B------:R-:W-:Y:S02]  /*0170*/  ISETP.LT.AND P1, PT, R5, R2, PT ;  /* 0x000000020500720c */ /* 0x000fe40003f21270 */
[----:B------:R-:W-:-:S13]  /*0180*/  ISETP.GE.AND P0, PT, R4, R3, PT ;  /* 0x000000030400720c */ /* 0x000fda0003f06270 */
[----:B------:R-:W-:Y:S05]  /*0190*/  @P0 EXIT P1 ;  /* 0x000000000000094d */ /* 0x000fea0000800000 */
[----:B------:R-:W0:Y:S01]  /*01a0*/  LDC.64 R6, c[0x0][0x380] ;  /* 0x0000e000ff067b82 */ /* 0x000e220000000a00 */
[----:B------:R-:W1:Y:S01]  /*01b0*/  LDCU.64 UR4, c[0x0][0x358] ;  /* 0x00006b00ff0477ac */ /* 0x000e620008000a00 */
[-C--:B------:R-:W-:Y:S02]  /*01c0*/  IMAD R9, R9, R0.reuse, RZ ;  /* 0x0000000009097224 */ /* 0x080fe400078e02ff */
[----:B------:R-:W-:-:S04]  /*01d0*/  IMAD R2, R10, R0, R11 ;  /* 0x000000000a027224 */ /* 0x000fc800078e020b */
[----:B------:R-:W-:-:S04]  /*01e0*/  IMAD R5, R0, R9, R2 ;  /* 0x0000000900057224 */ /* 0x000fc800078e0202 */
[----:B0-----:R-:W-:-:S05]  /*01f0*/  IMAD.WIDE R4, R5, 0x8, R6 ;  /* 0x0000000805047825 */ /* 0x001fca00078e0206 */
[----:B-1----:R-:W2:Y:S01]  /*0200*/  LDG.E R2, desc[UR4][R4.64] ;  /* 0x0000000404027981 */ /* 0x002ea2000c1e1900 */
[-C--:B------:R-:W-:Y:S01]  /*0210*/  IABS R14, R8.reuse ;  /* 0x00000008000e7213 */ /* 0x080fe20000000000 */
[----:B------:R-:W-:Y:S01]  /*0220*/  IMAD R9, R0, R9, R3 ;  /* 0x0000000900097224 */ /* 0x000fe200078e0203 */
[CC--:B------:R-:W-:Y:S02]  /*0230*/  IADD3 R10, PT, PT, R8.reuse, -R3.reuse, R10 ;  /* 0x80000003080a7210 */ /* 0x0c0fe40007ffe00a */
[----:B------:R-:W0:Y:S01]  /*0240*/  I2F.RP R15, R14 ;  /* 0x0000000e000f7306 */ /* 0x000e220000209400 */
[----:B------:R-:W-:Y:S02]  /*0250*/  IABS R18, R8 ;  /* 0x0000000800127213 */ /* 0x000fe40000000000 */
[----:B------:R-:W-:Y:S02]  /*0260*/  IABS R19, R10 ;  /* 0x0000000a00137213 */ /* 0x000fe40000000000 */
[----:B------:R-:W-:-:S04]  /*0270*/  IADD3 R11, PT, PT, R8, -R3, R11 ;  /* 0x80000003080b7210 */ /* 0x000fc80007ffe00b */
[----:B------:R-:W-:Y:S01]  /*0280*/  IABS R16, R11 ;  /* 0x0000000b00107213 */ /* 0x000fe20000000000 */
[----:B0-----:R-:W0:Y:S02]  /*0290*/  MUFU.RCP R15, R15 ;  /* 0x0000000f000f7308 */ /* 0x001e240000001000 */
[----:B0-----:R-:W-:-:S06]  /*02a0*/  VIADD R12, R15, 0xffffffe ;  /* 0x0ffffffe0f0c7836 */ /* 0x001fcc0000000000 */
[----:B------:R0:W1:Y:S02]  /*02b0*/  F2I.FTZ.U32.TRUNC.NTZ R13, R12 ;  /* 0x0000000c000d7305 */ /* 0x000064000021f000 */
[----:B0-----:R-:W-:Y:S02]  /*02c0*/  HFMA2 R12, -RZ, RZ, 0, 0 ;  /* 0x00000000ff0c7431 */ /* 0x001fe400000001ff */
[----:B-1----:R-:W-:-:S04]  /*02d0*/  IMAD.MOV R17, RZ, RZ, -R13 ;  /* 0x000000ffff117224 */ /* 0x002fc800078e0a0d */
[----:B------:R-:W-:-:S04]  /*02e0*/  IMAD R17, R17, R14, RZ ;  /* 0x0000000e11117224 */ /* 0x000fc800078e02ff */
[----:B------:R-:W-:-:S04]  /*02f0*/  IMAD.HI.U32 R13, R13, R17, R12 ;  /* 0x000000110d0d7227 */ /* 0x000fc800078e000c */
[----:B------:R-:W-:Y:S02]  /*0300*/  IMAD.MOV R17, RZ, RZ, -R18 ;  /* 0x000000ffff117224 */ /* 0x000fe400078e0a12 */
[----:B------:R-:W-:-:S04]  /*0310*/  IMAD.MOV.U32 R18, RZ, RZ, R19 ;  /* 0x000000ffff127224 */ /* 0x000fc800078e0013 */
[----:B------:R-:W-:-:S04]  /*0320*/  IMAD.HI.U32 R12, R13, R18, RZ ;  /* 0x000000120d0c7227 */ /* 0x000fc800078e00ff */
[----:B------:R-:W-:-:S04]  /*0330*/  IMAD.HI.U32 R13, R13, R16, RZ ;  /* 0x000000100d0d7227 */ /* 0x000fc800078e00ff */
[-C--:B------:R-:W-:Y:S02]  /*0340*/  IMAD R15, R12, R17.reuse, R18 ;  /* 0x000000110c0f7224 */ /* 0x080fe400078e0212 */
[----:B------:R-:W-:-:S03]  /*0350*/  IMAD R13, R13, R17, R16 ;  /* 0x000000110d0d7224 */ /* 0x000fc600078e0210 */
[C---:B------:R-:W-:Y:S02]  /*0360*/  ISETP.GT.U32.AND P1, PT, R14.reuse, R15, PT ;  /* 0x0000000f0e00720c */ /* 0x040fe40003f24070 */
[----:B------:R-:W-:-:S11]  /*0370*/  ISETP.GT.U32.AND P0, PT, R14, R13, PT ;  /* 0x0000000d0e00720c */ /* 0x000fd60003f04070 */
[----:B------:R-:W-:Y:S02]  /*0380*/  @!P1 IADD3 R15, PT, PT, R15, -R14, RZ ;  /* 0x8000000e0f0f9210 */ /* 0x000fe40007ffe0ff */
[----:B------:R-:W-:Y:S01]  /*0390*/  @!P0 IMAD.IADD R13, R13, 0x1, -R14 ;  /* 0x000000010d0d8824 */ /* 0x000fe200078e0a0e */
[----:B------:R-:W-:Y:S02]  /*03a0*/  ISETP.GE.AND P0, PT, R10, RZ, PT ;  /* 0x000000ff0a00720c */ /* 0x000fe40003f06270 */
[C---:B------:R-:W-:Y:S02]  /*03b0*/  ISETP.GT.U32.AND P3, PT, R14.reuse, R15, PT ;  /* 0x0000000f0e00720c */ /* 0x040fe40003f64070 */
[----:B------:R-:W-:Y:S02]  /*03c0*/  ISETP.GT.U32.AND P2, PT, R14, R13, PT ;  /* 0x0000000d0e00720c */ /* 0x000fe40003f44070 */
[----:B------:R-:W-:-:S09]  /*03d0*/  ISETP.GE.AND P1, PT, R11, RZ, PT ;  /* 0x000000ff0b00720c */ /* 0x000fd20003f26270 */
[----:B------:R-:W-:Y:S02]  /*03e0*/  @!P3 IMAD.IADD R15, R15, 0x1, -R14 ;  /* 0x000000010f0fb824 */ /* 0x000fe400078e0a0e */
[----:B------:R-:W-:Y:S02]  /*03f0*/  @!P2 IADD3 R13, PT, PT, R13, -R14, RZ ;  /* 0x8000000e0d0da210 */ /* 0x000fe40007ffe0ff */
[----:B------:R-:W-:Y:S01]  /*0400*/  ISETP.NE.AND P2, PT, R8, RZ, PT ;  /* 0x000000ff0800720c */ /* 0x000fe20003f45270 */
[----:B------:R-:W-:Y:S01]  /*0410*/  @!P0 IMAD.MOV R15, RZ, RZ, -R15 ;  /* 0x000000ffff0f8224 */ /* 0x000fe200078e0a0f */
[----:B------:R-:W-:Y:S02]  /*0420*/  LOP3.LUT R8, RZ, R8, RZ, 0x33, !PT ;  /* 0x00000008ff087212 */ /* 0x000fe400078e33ff */
[----:B------:R-:W-:Y:S02]  /*0430*/  @!P1 IADD3 R13, PT, PT, -R13, RZ, RZ ;  /* 0x000000ff0d0d9210 */ /* 0x000fe40007ffe1ff */
[----:B------:R-:W-:-:S02]  /*0440*/  SEL R10, R8, R15, !P2 ;  /* 0x0000000f080a7207 */ /* 0x000fc40005000000 */
[----:B------:R-:W-:-:S03]  /*0450*/  SEL R8, R8, R13, !P2 ;  /* 0x0000000d08087207 */ /* 0x000fc60005000000 */
[----:B------:R-:W-:Y:S01]  /*0460*/  IMAD.IADD R3, R10, 0x1, R3 ;  /* 0x000000010a037824 */ /* 0x000fe200078e0203 */
[----:B------:R-:W-:-:S05]  /*0470*/  IADD3 R9, PT, PT, R8, R9, RZ ;  /* 0x0000000908097210 */ /* 0x000fca0007ffe0ff */
[----:B------:R-:W-:-:S04]  /*0480*/  IMAD R3, R0, R3, R9 ;  /* 0x0000000300037224 */ /* 0x000fc800078e0209 */
[----:B------:R-:W-:-:S05]  /*0490*/  IMAD.WIDE R6, R3, 0x8, R6 ;  /* 0x0000000803067825 */ /* 0x000fca00078e0206 */
[----:B--2---:R-:W-:Y:S04]  /*04a0*/  REDG.E.ADD.F32.FTZ.RN.STRONG.GPU desc[UR4][R6.64], R2 ;  /* 0x00000002060079a6 */ /* 0x004fe8000c12f304 */
[----:B------:R-:W2:Y:S04]  /*04b0*/  LDG.E R5, desc[UR4][R4.64+0x4] ;  /* 0x0000040404057981 */ /* 0x000ea8000c1e1900 */
[----:B--2---:R-:W-:Y:S01]  /*04c0*/  REDG.E.ADD.F32.FTZ.RN.STRONG.GPU desc[UR4][R6.64+0x4], R5 ;  /* 0x00000405060079a6 */ /* 0x004fe2000c12f304 */
[----:B------:R-:W-:Y:S05]  /*04d0*/  EXIT ;  /* 0x000000000000794d */ /* 0x000fea0003800000 */
.L_x_0:
[----:B------:R-:W-:-:S00]  /*04e0*/  BRA `(.L_x_0) ;  /* 0xfffffffc00fc7947 */ /* 0x000fc0000383ffff */
[----:B------:R-:W-:-:S00]  /*04f0*/  NOP ;  /* 0x0000000000007918 */ /* 0x000fc00000000000 */
        /* <DEDUP_REMOVED lines=8> */
.L_x_120:


//--------------------- .text.gather_kernel_center --------------------------
	.section	.text.gather_kernel_center,"ax",@progbits
	.align	128
        .global         gather_kernel_center
        .type           gather_kernel_center,@function
        .size           gather_kernel_center,(.L_x_117 - gather_kernel_center)
        .other          gather_kernel_center,@"STO_CUDA_ENTRY STV_DEFAULT"
gather_kernel_center:
.text.gather_kernel_center:
[----:B------:R-:W-:Y:S01]  /*0000*/  LDC R1, c[0x0][0x37c] ;  /* 0x0000df00ff017b82 */ /* 0x000fe20000000800 */
[----:B------:R-:W0:Y:S07]  /*0010*/  S2R R0, SR_CTAID.X ;  /* 0x0000000000007919 */ /* 0x000e2e0000002500 */
[----:B------:R-:W1:Y:S01]  /*0020*/  LDC R4, c[0x0][0x398] ;  /* 0x0000e600ff047b82 */ /* 0x000e620000000800 */
[----:B------:R-:W2:Y:S01]  /*0030*/  LDCU.64 UR4, c[0x0][0x3a0] ;  /* 0x00007400ff0477ac */ /* 0x000ea20008000a00 */
[----:B------:R-:W0:Y:S01]  /*0040*/  S2R R3, SR_TID.X ;  /* 0x0000000000037919 */ /* 0x000e220000002100 */
[----:B------:R-:W0:Y:S01]  /*0050*/  LDCU UR6, c[0x0][0x360] ;  /* 0x00006c00ff0677ac */ /* 0x000e220008000800 */
[----:B------:R-:W3:Y:S04]  /*0060*/  S2R R25, SR_CTAID.Z ;  /* 0x0000000000197919 */ /* 0x000ee80000002700 */
[----:B------:R-:W4:Y:S01]  /*0070*/  S2UR UR7, SR_CTAID.Y ;  /* 0x00000000000779c3 */ /* 0x000f220000002600 */
[----:B------:R-:W3:Y:S01]  /*0080*/  LDCU UR8, c[0x0][0x368] ;  /* 0x00006d00ff0877ac */ /* 0x000ee20008000800 */
[----:B------:R-:W3:Y:S01]  /*0090*/  S2R R6, SR_TID.Z ;  /* 0x0000000000067919 */ /* 0x000ee20000002300 */
[----:B--2---:R-:W-:-:S04]  /*00a0*/  ULEA.HI UR4, UR4, UR4, URZ, 0x1 ;  /* 0x0000000404047291 */ /* 0x004fc8000f8f08ff */
[----:B------:R-:W-:Y:S01]  /*00b0*/  USHF.R.S32.HI UR4, URZ, 0x1, UR4 ;  /* 0x00000001ff047899 */ /* 0x000fe20008011404 */
[----:B-1----:R-:W-:Y:S01]  /*00c0*/  IADD3 R4, PT, PT, R4, UR5, RZ ;  /* 0x0000000504047c10 */ /* 0x002fe2000fffe0ff */
[----:B------:R-:W1:Y:S04]  /*00d0*/  LDCU UR5, c[0x0][0x3ac] ;  /* 0x00007580ff0577ac */ /* 0x000e680008000800 */
[----:B------:R-:W-:Y:S02]  /*00e0*/  IMAD.SHL.U32 R2, R4, 0x2, RZ ;  /* 0x0000000204027824 */ /* 0x000fe400078e00ff */
[----:B0-----:R-:W-:Y:S01]  /*00f0*/  IMAD R0, R0, UR6, R3 ;  /* 0x0000000600007c24 */ /* 0x001fe2000f8e0203 */
[----:B------:R-:W-:-:S05]  /*0100*/  VIADDMNMX R3, R4, -UR4, RZ, !PT ;  /* 0x8000000404037c46 */ /* 0x000fca000f8001ff */
[C---:B------:R-:W-:Y:S01]  /*0110*/  IMAD.IADD R5, R3.reuse, 0x1, R0 ;  /* 0x0000000103057824 */ /* 0x040fe200078e0200 */
[----:B----4-:R-:W-:Y:S01]  /*0120*/  IADD3 R3, PT, PT, R3, UR7, RZ ;  /* 0x0000000703037c10 */ /* 0x010fe2000fffe0ff */
[----:B---3--:R-:W-:-:S03]  /*0130*/  IMAD R25, R25, UR8, R6 ;  /* 0x0000000819197c24 */ /* 0x008fc6000f8e0206 */
[----:B------:R-:W-:-:S04]  /*0140*/  VIMNMX R7, PT, PT, R5, R3, !PT ;  /* 0x0000000305077248 */ /* 0x000fc80007fe0100 */
[----:B------:R-:W-:-:S04]  /*0150*/  ISETP.GE.AND P0, PT, R7, R2, PT ;  /* 0x000000020700720c */ /* 0x000fc80003f06270 */
[----:B-1----:R-:W-:-:S13]  /*0160*/  ISETP.GE.OR P0, PT, R25, UR5, P0 ;  /* 0x0000000519007c0c */ /* 0x002fda0008706670 */
[----:B------:R-:W-:Y:S05]  /*0170*/  @P0 EXIT ;  /* 0x000000000000094d */ /* 0x000fea0003800000 */
[----:B------:R-:W0:Y:S01]  /*0180*/  LDCU UR4, c[0x0][0x39c] ;  /* 0x00007380ff0477ac */ /* 0x000e220008000800 */
[----:B------:R-:W-:Y:S01]  /*0190*/  HFMA2 R6, -RZ, RZ, 0, 5.9604644775390625e-08 ;  /* 0x00000001ff067431 */ /* 0x000fe200000001ff */
[----:B------:R-:W1:Y:S01]  /*01a0*/  S2R R24, SR_TID.Y ;  /* 0x0000000000187919 */ /* 0x000e620000002200 */
[----:B------:R-:W-:Y:S01]  /*01b0*/  UMOV UR5, 0x400921fb ;  /* 0x400921fb00057882 */ /* 0x000fe20000000000 */
[----:B0-----:R-:W0:Y:S01]  /*01c0*/  F2F.F64.F32 R10, UR4 ;  /* 0x00000004000a7d10 */ /* 0x001e220008201800 */
[----:B------:R-:W-:-:S07]  /*01d0*/  UMOV UR4, 0x54442d18 ;  /* 0x54442d1800047882 */ /* 0x000fce0000000000 */
[----:B0-----:R-:W0:Y:S02]  /*01e0*/  MUFU.RCP64H R7, R11 ;  /* 0x0000000b00077308 */ /* 0x001e240000001800 */
[----:B0-----:R-:W-:-:S08]  /*01f0*/  DFMA R8, -R10, R6, 1 ;  /* 0x3ff000000a08742b */ /* 0x001fd00000000106 */
[----:B------:R-:W-:-:S08]  /*0200*/  DFMA R8, R8, R8, R8 ;  /* 0x000000080808722b */ /* 0x000fd00000000008 */
[----:B------:R-:W-:-:S08]  /*0210*/  DFMA R8, R6, R8, R6 ;  /* 0x000000080608722b */ /* 0x000fd00000000006 */
[----:B------:R-:W-:-:S08]  /*0220*/  DFMA R6, -R10, R8, 1 ;  /* 0x3ff000000a06742b */ /* 0x000fd00000000108 */
[----:B------:R-:W-:-:S08]  /*0230*/  DFMA R6, R8, R6, R8 ;  /* 0x000000060806722b */ /* 0x000fd00000000008 */
[----:B------:R-:W-:-:S08]  /*0240*/  DMUL R8, R6, UR4 ;  /* 0x0000000406087c28 */ /* 0x000fd00008000000 */
[----:B------:R-:W-:-:S08]  /*0250*/  DFMA R12, -R10, R8, UR4 ;  /* 0x000000040a0c7e2b */ /* 0x000fd00008000108 */
[----:B------:R-:W-:-:S10]  /*0260*/  DFMA R6, R6, R12, R8 ;  /* 0x0000000c0606722b */ /* 0x000fd40000000008 */
[----:B------:R-:W-:-:S05]  /*0270*/  FFMA R0, RZ, R11, R7 ;  /* 0x0000000bff007223 */ /* 0x000fca0000000007 */
[----:B------:R-:W-:-:S13]  /*0280*/  FSETP.GT.AND P0, PT, |R0|, 1.469367938527859385e-39, PT ;  /* 0x001000000000780b */ /* 0x000fda0003f04200 */
[----:B-1----:R-:W-:Y:S05]  /*0290*/  @P0 BRA `(.L_x_1) ;  /* 0x0000000000200947 */ /* 0x002fea0003800000 */
[----:B------:R-:W-:Y:S01]  /*02a0*/  IMAD.MOV.U32 R14, RZ, RZ, 0x54442d18 ;  /* 0x54442d18ff0e7424 */ /* 0x000fe200078e00ff */
[----:B------:R-:W-:Y:S01]  /*02b0*/  MOV R15, 0x400921fb ;  /* 0x400921fb000f7802 */ /* 0x000fe20000000f00 */
[----:B------:R-:W-:Y:S01]  /*02c0*/  IMAD.MOV.U32 R8, RZ, RZ, R10 ;  /* 0x000000ffff087224 */ /* 0x000fe200078e000a */
[----:B------:R-:W-:Y:S02]  /*02d0*/  MOV R9, R11 ;  /* 0x0000000b00097202 */ /* 0x000fe40000000f00 */
[----:B------:R-:W-:-:S07]  /*02e0*/  MOV R0, 0x300 ;  /* 0x0000030000007802 */ /* 0x000fce0000000f00 */
[----:B------:R-:W-:Y:S05]  /*02f0*/  CALL.REL.NOINC `($__internal_0_$__cuda_sm20_div_rn_f64_full) ;  /* 0x0000001c00c07944 */ /* 0x000fea0003c00000 */
[----:B------:R-:W-:Y:S01]  /*0300*/  IMAD.MOV.U32 R6, RZ, RZ, R8 ;  /* 0x000000ffff067224 */ /* 0x000fe200078e0008 */
[----:B------:R-:W-:-:S07]  /*0310*/  MOV R7, R9 ;  /* 0x0000000900077202 */ /* 0x000fce0000000f00 */
.L_x_1:
[----:B------:R-:W0:Y:S01]  /*0320*/  MUFU.RCP64H R9, R11 ;  /* 0x0000000b00097308 */ /* 0x000e220000001800 */
[----:B------:R-:W-:Y:S01]  /*0330*/  IMAD.MOV.U32 R8, RZ, RZ, 0x1 ;  /* 0x00000001ff087424 */ /* 0x000fe200078e00ff */
[----:B------:R-:W-:Y:S01]  /*0340*/  UMOV UR4, 0xc9be45de ;  /* 0xc9be45de00047882 */ /* 0x000fe20000000000 */
[----:B------:R-:W-:-:S05]  /*0350*/  UMOV UR5, 0x4023bd3c ;  /* 0x4023bd3c00057882 */ /* 0x000fca0000000000 */
[----:B------:R1:W2:Y:S01]  /*0360*/  F2F.F32.F64 R17, R6 ;  /* 0x0000000600117310 */ /* 0x0002a20000301000 */
[----:B0-----:R-:W-:-:S08]  /*0370*/  DFMA R12, -R10, R8, 1 ;  /* 0x3ff000000a0c742b */ /* 0x001fd00000000108 */
[----:B------:R-:W-:-:S08]  /*0380*/  DFMA R12, R12, R12, R12 ;  /* 0x0000000c0c0c722b */ /* 0x000fd0000000000c */
[----:B------:R-:W-:-:S08]  /*0390*/  DFMA R12, R8, R12, R8 ;  /* 0x0000000c080c722b */ /* 0x000fd00000000008 */
[----:B------:R-:W-:-:S08]  /*03a0*/  DFMA R8, -R10, R12, 1 ;  /* 0x3ff000000a08742b */ /* 0x000fd0000000010c */
[----:B------:R-:W-:-:S08]  /*03b0*/  DFMA R14, R12, R8, R12 ;  /* 0x000000080c0e722b */ /* 0x000fd0000000000c */
[----:B------:R-:W-:-:S08]  /*03c0*/  DMUL R8, R14, -UR4 ;  /* 0x800000040e087c28 */ /* 0x000fd00008000000 */
[----:B------:R-:W-:-:S08]  /*03d0*/  DFMA R12, -R10, R8, -UR4 ;  /* 0x800000040a0c7e2b */ /* 0x000fd00008000108 */
[----:B------:R-:W-:-:S10]  /*03e0*/  DFMA R8, R14, R12, R8 ;  /* 0x0000000c0e08722b */ /* 0x000fd40000000008 */
[----:B------:R-:W-:-:S05]  /*03f0*/  FFMA R0, RZ, R11, R9 ;  /* 0x0000000bff007223 */ /* 0x000fca0000000009 */
[----:B------:R-:W-:-:S13]  /*0400*/  FSETP.GT.AND P0, PT, |R0|, 1.469367938527859385e-39, PT ;  /* 0x001000000000780b */ /* 0x000fda0003f04200 */
[----:B-12---:R-:W-:Y:S05]  /*0410*/  @P0 BRA `(.L_x_2) ;  /* 0x0000000000180947 */ /* 0x006fea0003800000 */
[----:B------:R-:W-:Y:S01]  /*0420*/  MOV R8, R10 ;  /* 0x0000000a00087202 */ /* 0x000fe20000000f00 */
[----:B------:R-:W-:Y:S01]  /*0430*/  IMAD.MOV.U32 R9, RZ, RZ, R11 ;  /* 0x000000ffff097224 */ /* 0x000fe200078e000b */
[----:B------:R-:W-:Y:S01]  /*0440*/  MOV R14, 0xc9be45de ;  /* 0xc9be45de000e7802 */ /* 0x000fe20000000f00 */
[----:B------:R-:W-:Y:S01]  /*0450*/  IMAD.MOV.U32 R15, RZ, RZ, -0x3fdc42c4 ;  /* 0xc023bd3cff0f7424 */ /* 0x000fe200078e00ff */
[----:B------:R-:W-:-:S07]  /*0460*/  MOV R0, 0x480 ;  /* 0x0000048000007802 */ /* 0x000fce0000000f00 */
[----:B------:R-:W-:Y:S05]  /*0470*/  CALL.REL.NOINC `($__internal_0_$__cuda_sm20_div_rn_f64_full) ;  /* 0x0000001c00607944 */ /* 0x000fea0003c00000 */
.L_x_2:
[----:B------:R-:W0:Y:S01]  /*0480*/  LDCU UR4, c[0x0][0x398] ;  /* 0x00007300ff0477ac */ /* 0x000e220008000800 */
[-C--:B------:R-:W-:Y:S01]  /*0490*/  IMAD R6, R2, R2.reuse, RZ ;  /* 0x0000000202067224 */ /* 0x080fe200078e02ff */
[----:B------:R1:W2:Y:S01]  /*04a0*/  F2F.F32.F64 R16, R8 ;  /* 0x0000000800107310 */ /* 0x0002a20000301000 */
[----:B------:R-:W-:Y:S02]  /*04b0*/  IMAD R14, R3, R2, R5 ;  /* 0x00000002030e7224 */ /* 0x000fe400078e0205 */
[-C--:B------:R-:W-:Y:S01]  /*04c0*/  IMAD R13, R25, R6.reuse, RZ ;  /* 0x00000006190d7224 */ /* 0x080fe200078e02ff */
[----:B------:R-:W-:-:S04]  /*04d0*/  I2FP.F32.U32 R34, R6 ;  /* 0x0000000600227245 */ /* 0x000fc80000201000 */
[----:B------:R-:W3:Y:S01]  /*04e0*/  MUFU.RCP R7, R34 ;  /* 0x0000002200077308 */ /* 0x000ee20000001000 */
[----:B0-----:R-:W-:-:S06]  /*04f0*/  UIADD3 UR4, UPT, UPT, UR4, 0x1, URZ ;  /* 0x0000000104047890 */ /* 0x001fcc000fffe0ff */
[----:B------:R-:W-:Y:S01]  /*0500*/  I2FP.F32.S32 R0, UR4 ;  /* 0x0000000400007c45 */ /* 0x000fe20008201400 */
[----:B---3--:R-:W-:-:S04]  /*0510*/  FFMA R10, -R34, R7, 1 ;  /* 0x3f800000220a7423 */ /* 0x008fc80000000107 */
[----:B------:R-:W-:Y:S01]  /*0520*/  FMUL R0, R0, R0 ;  /* 0x0000000000007220 */ /* 0x000fe20000400000 */
[----:B------:R-:W-:-:S03]  /*0530*/  FFMA R7, R7, R10, R7 ;  /* 0x0000000a07077223 */ /* 0x000fc60000000007 */
[----:B------:R-:W0:Y:S01]  /*0540*/  FCHK P0, R0, R34 ;  /* 0x0000002200007302 */ /* 0x000e220000000000 */
[----:B------:R-:W-:-:S04]  /*0550*/  FFMA R10, R0, R7, RZ ;  /* 0x00000007000a7223 */ /* 0x000fc800000000ff */
[----:B------:R-:W-:-:S04]  /*0560*/  FFMA R15, -R34, R10, R0 ;  /* 0x0000000a220f7223 */ /* 0x000fc80000000100 */
[----:B------:R-:W-:Y:S01]  /*0570*/  FFMA R15, R7, R15, R10 ;  /* 0x0000000f070f7223 */ /* 0x000fe2000000000a */
[----:B012---:R-:W-:Y:S06]  /*0580*/  @!P0 BRA `(.L_x_3) ;  /* 0x00000000000c8947 */ /* 0x007fec0003800000 */
[----:B------:R-:W-:-:S07]  /*0590*/  MOV R22, 0x5b0 ;  /* 0x000005b000167802 */ /* 0x000fce0000000f00 */
[----:B------:R-:W-:Y:S05]  /*05a0*/  CALL.REL.NOINC `($__internal_2_$__cuda_sm3x_div_rn_noftz_f32_slowpath) ;  /* 0x0000002000e87944 */ /* 0x000fea0003c00000 */
[----:B------:R-:W-:-:S07]  /*05b0*/  MOV R15, R0 ;  /* 0x00000000000f7202 */ /* 0x000fce0000000f00 */
.L_x_3:
[----:B------:R-:W-:Y:S01]  /*05c0*/  I2FP.F32.S32 R2, R2 ;  /* 0x0000000200027245 */ /* 0x000fe20000201400 */
[----:B------:R-:W-:Y:S01]  /*05d0*/  IMAD.IADD R0, R5, 0x1, -R4 ;  /* 0x0000000105007824 */ /* 0x000fe200078e0a04 */
[----:B------:R-:W-:Y:S02]  /*05e0*/  BSSY.RECONVERGENT B0, `(.L_x_4) ;  /* 0x000000e000007945 */ /* 0x000fe40003800200 */
[----:B------:R-:W0:Y:S02]  /*05f0*/  MUFU.RCP R7, R2 ;  /* 0x0000000200077308 */ /* 0x000e240000001000 */
[----:B------:R-:W-:-:S06]  /*0600*/  I2FP.F32.S32 R0, R0 ;  /* 0x0000000000007245 */ /* 0x000fcc0000201400 */
[----:B------:R-:W1:Y:S01]  /*0610*/  FCHK P0, R0, R2 ;  /* 0x0000000200007302 */ /* 0x000e620000000000 */
[----:B0-----:R-:W-:-:S04]  /*0620*/  FFMA R6, -R2, R7, 1 ;  /* 0x3f80000002067423 */ /* 0x001fc80000000107 */
[----:B------:R-:W-:-:S04]  /*0630*/  FFMA R7, R7, R6, R7 ;  /* 0x0000000607077223 */ /* 0x000fc80000000007 */
[----:B------:R-:W-:-:S04]  /*0640*/  FFMA R12, R0, R7, RZ ;  /* 0x00000007000c7223 */ /* 0x000fc800000000ff */
[----:B------:R-:W-:-:S04]  /*0650*/  FFMA R5, -R2, R12, R0 ;  /* 0x0000000c02057223 */ /* 0x000fc80000000100 */
[----:B------:R-:W-:Y:S01]  /*0660*/  FFMA R12, R7, R5, R12 ;  /* 0x00000005070c7223 */ /* 0x000fe2000000000c */
[----:B-1----:R-:W-:Y:S06]  /*0670*/  @!P0 BRA `(.L_x_5) ;  /* 0x0000000000108947 */ /* 0x002fec0003800000 */
[----:B------:R-:W-:Y:S02]  /*0680*/  MOV R34, R2 ;  /* 0x0000000200227202 */ /* 0x000fe40000000f00 */
[----:B------:R-:W-:-:S07]  /*0690*/  MOV R22, 0x6b0 ;  /* 0x000006b000167802 */ /* 0x000fce0000000f00 */
[----:B------:R-:W-:Y:S05]  /*06a0*/  CALL.REL.NOINC `($__internal_2_$__cuda_sm3x_div_rn_noftz_f32_slowpath) ;  /* 0x0000002000a87944 */ /* 0x000fea0003c00000 */
[----:B------:R-:W-:-:S07]  /*06b0*/  IMAD.MOV.U32 R12, RZ, RZ, R0 ;  /* 0x000000ffff0c7224 */ /* 0x000fce00078e0000 */
.L_x_5:
[----:B------:R-:W-:Y:S05]  /*06c0*/  BSYNC.RECONVERGENT B0 ;  /* 0x0000000000007941 */ /* 0x000fea0003800200 */
.L_x_4:
[----:B------:R-:W0:Y:S01]  /*06d0*/  MUFU.RCP R11, R2 ;  /* 0x00000002000b7308 */ /* 0x000e220000001000 */
[----:B------:R-:W-:-:S04]  /*06e0*/  IADD3 R3, PT, PT, R4, -R3, RZ ;  /* 0x8000000304037210 */ /* 0x000fc80007ffe0ff */
[----:B------:R-:W-:-:S04]  /*06f0*/  I2FP.F32.S32 R0, R3 ;  /* 0x0000000300007245 */ /* 0x000fc80000201400 */
[----:B------:R-:W1:Y:S01]  /*0700*/  FCHK P0, R0, R2 ;  /* 0x0000000200007302 */ /* 0x000e620000000000 */
[----:B0-----:R-:W-:-:S04]  /*0710*/  FFMA R4, -R2, R11, 1 ;  /* 0x3f80000002047423 */ /* 0x001fc8000000010b */
[----:B------:R-:W-:-:S04]  /*0720*/  FFMA R11, R11, R4, R11 ;  /* 0x000000040b0b7223 */ /* 0x000fc8000000000b */
[----:B------:R-:W-:-:S04]  /*0730*/  FFMA R3, R11, R0, RZ ;  /* 0x000000000b037223 */ /* 0x000fc800000000ff */
[----:B------:R-:W-:-:S04]  /*0740*/  FFMA R4, -R2, R3, R0 ;  /* 0x0000000302047223 */ /* 0x000fc80000000100 */
[----:B------:R-:W-:Y:S01]  /*0750*/  FFMA R11, R11, R4, R3 ;  /* 0x000000040b0b7223 */ /* 0x000fe20000000003 */
[----:B-1----:R-:W-:Y:S06]  /*0760*/  @!P0 BRA `(.L_x_6) ;  /* 0x0000000000108947 */ /* 0x002fec0003800000 */
[----:B------:R-:W-:Y:S01]  /*0770*/  IMAD.MOV.U32 R34, RZ, RZ, R2 ;  /* 0x000000ffff227224 */ /* 0x000fe200078e0002 */
[----:B------:R-:W-:-:S07]  /*0780*/  MOV R22, 0x7a0 ;  /* 0x000007a000167802 */ /* 0x000fce0000000f00 */
[----:B------:R-:W-:Y:S05]  /*0790*/  CALL.REL.NOINC `($__internal_2_$__cuda_sm3x_div_rn_noftz_f32_slowpath) ;  /* 0x00000020006c7944 */ /* 0x000fea0003c00000 */
[----:B------:R-:W-:-:S07]  /*07a0*/  MOV R11, R0 ;  /* 0x00000000000b7202 */ /* 0x000fce0000000f00 */
.L_x_6:
[----:B------:R-:W0:Y:S01]  /*07b0*/  LDCU UR4, c[0x0][0x3a8] ;  /* 0x00007500ff0477ac */ /* 0x000e220008000800 */
[----:B------:R-:W-:Y:S01]  /*07c0*/  BSSY.RECONVERGENT B1, `(.L_x_7) ;  /* 0x000019c000017945 */ /* 0x000fe20003800200 */
[----:B------:R-:W-:Y:S01]  /*07d0*/  CS2R R20, SRZ ;  /* 0x0000000000147805 */ /* 0x000fe2000001ff00 */
[----:B------:R-:W1:Y:S01]  /*07e0*/  LDCU.64 UR6, c[0x0][0x358] ;  /* 0x00006b00ff0677ac */ /* 0x000e620008000a00 */
[----:B0-----:R-:W-:-:S13]  /*07f0*/  ISETP.GE.AND P0, PT, R24, UR4, PT ;  /* 0x0000000418007c0c */ /* 0x001fda000bf06270 */
[----:B-1----:R-:W-:Y:S05]  /*0800*/  @P0 BRA `(.L_x_8) ;  /* 0x00000018005c0947 */ /* 0x002fea0003800000 */
[----:B------:R-:W0:Y:S01]  /*0810*/  LDC R8, c[0x0][0x3a4] ;  /* 0x0000e900ff087b82 */ /* 0x000e220000000800 */
[----:B------:R-:W-:Y:S02]  /*0820*/  CS2R R20, SRZ ;  /* 0x0000000000147805 */ /* 0x000fe4000001ff00 */
[CC--:B0-----:R-:W-:Y:S02]  /*0830*/  LEA.HI R10, R8.reuse, R8.reuse, RZ, 0x1 ;  /* 0x00000008080a7211 */ /* 0x0c1fe400078f08ff */
[----:B------:R-:W-:Y:S02]  /*0840*/  I2FP.F32.S32 R9, R8 ;  /* 0x0000000800097245 */ /* 0x000fe40000201400 */
[----:B------:R-:W-:Y:S02]  /*0850*/  SHF.R.S32.HI R10, RZ, 0x1, R10 ;  /* 0x00000001ff0a7819 */ /* 0x000fe4000001140a */
[----:B------:R-:W-:Y:S02]  /*0860*/  IADD3 R8, PT, PT, R8, -0x1, RZ ;  /* 0xffffffff08087810 */ /* 0x000fe40007ffe0ff */
[----:B------:R-:W-:Y:S01]  /*0870*/  I2FP.F32.S32 R7, R10 ;  /* 0x0000000a00077245 */ /* 0x000fe20000201400 */
[----:B------:R-:W-:-:S05]  /*0880*/  VIADD R6, R10, 0x1 ;  /* 0x000000010a067836 */ /* 0x000fca0000000000 */
[----:B------:R-:W-:-:S07]  /*0890*/  I2FP.F32.S32 R6, R6 ;  /* 0x0000000600067245 */ /* 0x000fce0000201400 */
.L_x_40:
[----:B------:R-:W0:Y:S02]  /*08a0*/  LDC.64 R2, c[0x0][0x390] ;  /* 0x0000e400ff027b82 */ /* 0x000e240000000a00 */
[----:B0-----:R-:W-:-:S06]  /*08b0*/  IMAD.WIDE.U32 R2, R24, 0x4, R2 ;  /* 0x0000000418027825 */ /* 0x001fcc00078e0002 */
[----:B------:R-:W2:Y:S01]  /*08c0*/  LDG.E R2, desc[UR6][R2.64] ;  /* 0x0000000602027981 */ /* 0x000ea2000c1e1900 */
[----:B------:R-:W-:Y:S01]  /*08d0*/  BSSY.RECONVERGENT B0, `(.L_x_9) ;  /* 0x0000185000007945 */ /* 0x000fe20003800200 */
[----:B--2---:R-:W-:-:S04]  /*08e0*/  FMUL.RZ R27, R2, 0.15915493667125701904 ;  /* 0x3e22f983021b7820 */ /* 0x004fc8000040c000 */
[----:B------:R-:W0:Y:S08]  /*08f0*/  MUFU.COS R5, R27 ;  /* 0x0000001b00057308 */ /* 0x000e300000000000 */
[----:B------:R-:W1:Y:S01]  /*0900*/  MUFU.SIN R4, R27 ;  /* 0x0000001b00047308 */ /* 0x000e620000000400 */
[----:B0-----:R-:W-:-:S04]  /*0910*/  FMUL R23, R5, 0.5 ;  /* 0x3f00000005177820 */ /* 0x001fc80000400000 */
[----:B------:R-:W-:Y:S01]  /*0920*/  FMUL R19, R23, R12 ;  /* 0x0000000c17137220 */ /* 0x000fe20000400000 */
[----:B-1----:R-:W-:-:S04]  /*0930*/  FMUL R22, R4, 0.5 ;  /* 0x3f00000004167820 */ /* 0x002fc80000400000 */
[----:B------:R-:W-:-:S04]  /*0940*/  FFMA R19, R22, R11, R19 ;  /* 0x0000000b16137223 */ /* 0x000fc80000000013 */
[-C--:B------:R-:W-:Y:S01]  /*0950*/  FMUL.M4 R18, R22, R19.reuse ;  /* 0x0000001316127220 */ /* 0x080fe20000600000 */
[----:B------:R-:W-:-:S03]  /*0960*/  FMUL.M4 R19, R23, R19 ;  /* 0x0000001317137220 */ /* 0x000fc60000600000 */
[----:B------:R-:W-:Y:S01]  /*0970*/  FADD R26, R18, -R11 ;  /* 0x8000000b121a7221 */ /* 0x000fe20000000000 */
[----:B------:R-:W-:-:S03]  /*0980*/  FADD R0, R19, -R12 ;  /* 0x8000000c13007221 */ /* 0x000fc60000000000 */
[----:B------:R-:W-:-:S04]  /*0990*/  FMUL R3, R26, R26 ;  /* 0x0000001a1a037220 */ /* 0x000fc80000400000 */
[----:B------:R-:W-:-:S05]  /*09a0*/  FFMA R0, R0, R0, R3 ;  /* 0x0000000000007223 */ /* 0x000fca0000000003 */
[----:B------:R-:W-:-:S13]  /*09b0*/  FSETP.GE.AND P0, PT, R15, R0, PT ;  /* 0x000000000f00720b */ /* 0x000fda0003f06000 */
[----:B------:R-:W-:Y:S05]  /*09c0*/  @!P0 BRA `(.L_x_10) ;  /* 0x0000001400d48947 */ /* 0x000fea0003800000 */
[----:B------:R-:W-:Y:S01]  /*09d0*/  FADD R0, -R0, R15 ;  /* 0x0000000f00007221 */ /* 0x000fe20000000100 */
[----:B------:R-:W-:Y:S03]  /*09e0*/  BSSY.RECONVERGENT B2, `(.L_x_11) ;  /* 0x000000d000027945 */ /* 0x000fe60003800200 */
[----:B------:R-:W-:Y:S01]  /*09f0*/  VIADD R2, R0, 0xf3000000 ;  /* 0xf300000000027836 */ /* 0x000fe20000000000 */
[----:B------:R0:W1:Y:S04]  /*0a00*/  MUFU.RSQ R27, R0 ;  /* 0x00000000001b7308 */ /* 0x0000680000001400 */
[----:B------:R-:W-:-:S13]  /*0a10*/  ISETP.GT.U32.AND P0, PT, R2, 0x727fffff, PT ;  /* 0x727fffff0200780c */ /* 0x000fda0003f04070 */
[----:B01----:R-:W-:Y:S05]  /*0a20*/  @!P0 BRA `(.L_x_12) ;  /* 0x0000000000108947 */ /* 0x003fea0003800000 */
[----:B------:R-:W-:-:S07]  /*0a30*/  MOV R29, 0xa50 ;  /* 0x00000a50001d7802 */ /* 0x000fce0000000f00 */
[----:B------:R-:W-:Y:S05]  /*0a40*/  CALL.REL.NOINC `($__internal_1_$__cuda_sm20_sqrt_rn_f32_slowpath) ;  /* 0x0000001c00647944 */ /* 0x000fea0003c00000 */
[----:B------:R-:W-:Y:S01]  /*0a50*/  MOV R3, R0 ;  /* 0x0000000000037202 */ /* 0x000fe20000000f00 */
[----:B------:R-:W-:Y:S06]  /*0a60*/  BRA `(.L_x_13) ;  /* 0x0000000000107947 */ /* 0x000fec0003800000 */
.L_x_12:
[----:B------:R-:W-:Y:S01]  /*0a70*/  FMUL.FTZ R3, R0, R27 ;  /* 0x0000001b00037220 */ /* 0x000fe20000410000 */
[----:B------:R-:W-:-:S03]  /*0a80*/  FMUL.FTZ R2, R27, 0.5 ;  /* 0x3f0000001b027820 */ /* 0x000fc60000410000 */
[----:B------:R-:W-:-:S04]  /*0a90*/  FFMA R0, -R3, R3, R0 ;  /* 0x0000000303007223 */ /* 0x000fc80000000100 */
[----:B------:R-:W-:-:S07]  /*0aa0*/  FFMA R3, R0, R2, R3 ;  /* 0x0000000200037223 */ /* 0x000fce0000000003 */
.L_x_13:
[----:B------:R-:W-:Y:S05]  /*0ab0*/  BSYNC.RECONVERGENT B2 ;  /* 0x0000000000027941 */ /* 0x000fea0003800200 */
.L_x_11:
[----:B------:R-:W0:Y:S01]  /*0ac0*/  MUFU.RCP R2, R9 ;  /* 0x0000000900027308 */ /* 0x000e220000001000 */
[CC--:B------:R-:W-:Y:S01]  /*0ad0*/  FSETP.GT.AND P0, PT, |R23|.reuse, |R22|.reuse, PT ;  /* 0x400000161700720b */ /* 0x0c0fe20003f04200 */
[----:B------:R-:W-:Y:S03]  /*0ae0*/  BSSY.RECONVERGENT B4, `(.L_x_14) ;  /* 0x0000012000047945 */ /* 0x000fe60003800200 */
[----:B------:R-:W-:Y:S02]  /*0af0*/  FSEL R22, R23, R22, P0 ;  /* 0x0000001617167208 */ /* 0x000fe40000000000 */
[----:B------:R-:W-:-:S03]  /*0b00*/  FSEL R18, R19, R18, P0 ;  /* 0x0000001213127208 */ /* 0x000fc60000000000 */
[----:B------:R-:W-:-:S04]  /*0b10*/  FADD R0, R22, R22 ;  /* 0x0000001616007221 */ /* 0x000fc80000000000 */
[----:B------:R-:W1:Y:S01]  /*0b20*/  FCHK P1, R0, R9 ;  /* 0x0000000900007302 */ /* 0x000e620000020000 */
[----:B0-----:R-:W-:-:S04]  /*0b30*/  FFMA R23, -R9, R2, 1 ;  /* 0x3f80000009177423 */ /* 0x001fc80000000102 */
[----:B------:R-:W-:Y:S01]  /*0b40*/  FFMA R27, R2, R23, R2 ;  /* 0x00000017021b7223 */ /* 0x000fe20000000002 */
[----:B------:R-:W-:-:S03]  /*0b50*/  FMUL R23, R22, R3 ;  /* 0x0000000316177220 */ /* 0x000fc60000400000 */
[----:B------:R-:W-:Y:S01]  /*0b60*/  FFMA R26, R0, R27, RZ ;  /* 0x0000001b001a7223 */ /* 0x000fe200000000ff */
[----:B------:R-:W-:-:S03]  /*0b70*/  FFMA R3, R22, R3, R23 ;  /* 0x0000000316037223 */ /* 0x000fc60000000017 */
[----:B------:R-:W-:Y:S01]  /*0b80*/  FFMA R19, -R9, R26, R0 ;  /* 0x0000001a09137223 */ /* 0x000fe20000000100 */
[----:B------:R-:W-:-:S03]  /*0b90*/  FADD R2, R18, -R3 ;  /* 0x8000000312027221 */ /* 0x000fc60000000000 */
[----:B------:R-:W-:Y:S01]  /*0ba0*/  FFMA R19, R27, R19, R26 ;  /* 0x000000131b137223 */ /* 0x000fe2000000001a */
[----:B-1----:R-:W-:Y:S06]  /*0bb0*/  @!P1 BRA `(.L_x_15) ;  /* 0x0000000000109947 */ /* 0x002fec0003800000 */
[----:B------:R-:W-:Y:S01]  /*0bc0*/  IMAD.MOV.U32 R34, RZ, RZ, R9 ;  /* 0x000000ffff227224 */ /* 0x000fe200078e0009 */
[----:B------:R-:W-:-:S07]  /*0bd0*/  MOV R22, 0xbf0 ;  /* 0x00000bf000167802 */ /* 0x000fce0000000f00 */
[----:B------:R-:W-:Y:S05]  /*0be0*/  CALL.REL.NOINC `($__internal_2_$__cuda_sm3x_div_rn_noftz_f32_slowpath) ;  /* 0x0000001c00587944 */ /* 0x000fea0003c00000 */
[----:B------:R-:W-:-:S07]  /*0bf0*/  MOV R19, R0 ;  /* 0x0000000000137202 */ /* 0x000fce0000000f00 */
.L_x_15:
[----:B------:R-:W-:Y:S05]  /*0c00*/  BSYNC.RECONVERGENT B4 ;  /* 0x0000000000047941 */ /* 0x000fea0003800200 */
.L_x_14:
[----:B------:R-:W0:Y:S01]  /*0c10*/  MUFU.RCP R0, R19 ;  /* 0x0000001300007308 */ /* 0x000e220000001000 */
[----:B------:R-:W-:Y:S07]  /*0c20*/  BSSY.RECONVERGENT B4, `(.L_x_16) ;  /* 0x000000c000047945 */ /* 0x000fee0003800200 */
[----:B------:R-:W1:Y:S01]  /*0c30*/  FCHK P0, R2, R19 ;  /* 0x0000001302007302 */ /* 0x000e620000000000 */
[----:B0-----:R-:W-:-:S04]  /*0c40*/  FFMA R23, R0, -R19, 1 ;  /* 0x3f80000000177423 */ /* 0x001fc80000000813 */
[----:B------:R-:W-:-:S04]  /*0c50*/  FFMA R23, R0, R23, R0 ;  /* 0x0000001700177223 */ /* 0x000fc80000000000 */
[----:B------:R-:W-:-:S04]  /*0c60*/  FFMA R0, R2, R23, RZ ;  /* 0x0000001702007223 */ /* 0x000fc800000000ff */
[----:B------:R-:W-:-:S04]  /*0c70*/  FFMA R22, R0, -R19, R2 ;  /* 0x8000001300167223 */ /* 0x000fc80000000002 */
[----:B------:R-:W-:Y:S01]  /*0c80*/  FFMA R0, R23, R22, R0 ;  /* 0x0000001617007223 */ /* 0x000fe20000000000 */
[----:B-1----:R-:W-:Y:S06]  /*0c90*/  @!P0 BRA `(.L_x_17) ;  /* 0x0000000000108947 */ /* 0x002fec0003800000 */
[----:B------:R-:W-:Y:S01]  /*0ca0*/  IMAD.MOV.U32 R0, RZ, RZ, R2 ;  /* 0x000000ffff007224 */ /* 0x000fe200078e0002 */
[----:B------:R-:W-:Y:S02]  /*0cb0*/  MOV R34, R19 ;  /* 0x0000001300227202 */ /* 0x000fe40000000f00 */
[----:B------:R-:W-:-:S07]  /*0cc0*/  MOV R22, 0xce0 ;  /* 0x00000ce000167802 */ /* 0x000fce0000000f00 */
[----:B------:R-:W-:Y:S05]  /*0cd0*/  CALL.REL.NOINC `($__internal_2_$__cuda_sm3x_div_rn_noftz_f32_slowpath) ;  /* 0x0000001c001c7944 */ /* 0x000fea0003c00000 */
.L_x_17:
[----:B------:R-:W-:Y:S05]  /*0ce0*/  BSYNC.RECONVERGENT B4 ;  /* 0x0000000000047941 */ /* 0x000fea0003800200 */
.L_x_16:
[----:B------:R-:W0:Y:S01]  /*0cf0*/  MUFU.RCP R26, R19 ;  /* 0x00000013001a7308 */ /* 0x000e220000001000 */
[----:B------:R-:W-:Y:S01]  /*0d00*/  FADD R22, R18, R3 ;  /* 0x0000000312167221 */ /* 0x000fe20000000000 */
[----:B------:R-:W-:Y:S06]  /*0d10*/  BSSY.RECONVERGENT B4, `(.L_x_18) ;  /* 0x000000f000047945 */ /* 0x000fec0003800200 */
[----:B------:R-:W1:Y:S08]  /*0d20*/  FRND.FLOOR R0, R0 ;  /* 0x0000000000007307 */ /* 0x000e700000205000 */
[----:B------:R-:W2:Y:S01]  /*0d30*/  FCHK P0, R22, R19 ;  /* 0x0000001316007302 */ /* 0x000ea20000000000 */
[----:B0-----:R-:W-:Y:S01]  /*0d40*/  FFMA R3, R26, -R19, 1 ;  /* 0x3f8000001a037423 */ /* 0x001fe20000000813 */
[----:B-1----:R-:W-:-:S03]  /*0d50*/  FADD R2, R7, R0 ;  /* 0x0000000007027221 */ /* 0x002fc60000000000 */
[----:B------:R-:W-:-:S04]  /*0d60*/  FFMA R0, R26, R3, R26 ;  /* 0x000000031a007223 */ /* 0x000fc8000000001a */
[----:B------:R-:W-:Y:S01]  /*0d70*/  FFMA R3, R0, R22, RZ ;  /* 0x0000001600037223 */ /* 0x000fe200000000ff */
[----:B------:R-:W0:Y:S03]  /*0d80*/  F2I.TRUNC.NTZ R2, R2 ;  /* 0x0000000200027305 */ /* 0x000e26000020f100 */
[----:B------:R-:W-:-:S04]  /*0d90*/  FFMA R18, R3, -R19, R22 ;  /* 0x8000001303127223 */ /* 0x000fc80000000016 */
[----:B------:R-:W-:Y:S01]  /*0da0*/  FFMA R0, R0, R18, R3 ;  /* 0x0000001200007223 */ /* 0x000fe20000000003 */
[----:B--2---:R-:W-:Y:S06]  /*0db0*/  @!P0 BRA `(.L_x_19) ;  /* 0x0000000000108947 */ /* 0x004fec0003800000 */
[----:B------:R-:W-:Y:S01]  /*0dc0*/  IMAD.MOV.U32 R0, RZ, RZ, R22 ;  /* 0x000000ffff007224 */ /* 0x000fe200078e0016 */
[----:B------:R-:W-:Y:S02]  /*0dd0*/  MOV R34, R19 ;  /* 0x0000001300227202 */ /* 0x000fe40000000f00 */
[----:B------:R-:W-:-:S07]  /*0de0*/  MOV R22, 0xe00 ;  /* 0x00000e0000167802 */ /* 0x000fce0000000f00 */
[----:B0-----:R-:W-:Y:S05]  /*0df0*/  CALL.REL.NOINC `($__internal_2_$__cuda_sm3x_div_rn_noftz_f32_slowpath) ;  /* 0x0000001800d47944 */ /* 0x001fea0003c00000 */
.L_x_19:
[----:B------:R-:W-:Y:S05]  /*0e00*/  BSYNC.RECONVERGENT B4 ;  /* 0x0000000000047941 */ /* 0x000fea0003800200 */
.L_x_18:
[----:B------:R-:W1:Y:S01]  /*0e10*/  FRND.FLOOR R3, R0 ;  /* 0x0000000000037307 */ /* 0x000e620000205000 */
[----:B------:R-:W2:Y:S01]  /*0e20*/  LDC R26, c[0x0][0x3a4] ;  /* 0x0000e900ff1a7b82 */ /* 0x000ea20000000800 */
[----:B-1----:R-:W-:-:S06]  /*0e30*/  FADD R3, R6, R3 ;  /* 0x0000000306037221 */ /* 0x002fcc0000000000 */
[----:B------:R-:W0:Y:S02]  /*0e40*/  F2I.TRUNC.NTZ R3, R3 ;  /* 0x0000000300037305 */ /* 0x000e24000020f100 */
[CC--:B0-----:R-:W-:Y:S02]  /*0e50*/  VIMNMX.RELU R19, PT, PT, R2.reuse, R3.reuse, PT ;  /* 0x0000000302137248 */ /* 0x0c1fe40003fe1100 */
[----:B------:R-:W-:Y:S02]  /*0e60*/  VIMNMX.RELU R23, PT, PT, R2, R3, !PT ;  /* 0x0000000302177248 */ /* 0x000fe40007fe1100 */
[-C--:B--2---:R-:W-:Y:S02]  /*0e70*/  ISETP.GE.AND P0, PT, R19, R26.reuse, PT ;  /* 0x0000001a1300720c */ /* 0x084fe40003f06270 */
[----:B------:R-:W-:Y:S02]  /*0e80*/  ISETP.GE.AND P1, PT, R23, R26, PT ;  /* 0x0000001a1700720c */ /* 0x000fe40003f26270 */
[----:B------:R-:W-:-:S02]  /*0e90*/  SEL R28, R19, R8, !P0 ;  /* 0x00000008131c7207 */ /* 0x000fc40004000000 */
[----:B------:R-:W-:-:S04]  /*0ea0*/  SEL R23, R23, R8, !P1 ;  /* 0x0000000817177207 */ /* 0x000fc80004800000 */
[----:B------:R-:W-:-:S13]  /*0eb0*/  ISETP.GE.AND P0, PT, R28, R23, PT ;  /* 0x000000171c00720c */ /* 0x000fda0003f06270 */
[----:B------:R-:W-:Y:S05]  /*0ec0*/  @P0 BRA `(.L_x_10) ;  /* 0x0000001000940947 */ /* 0x000fea0003800000 */
[----:B------:R-:W0:Y:S01]  /*0ed0*/  LDCU UR4, c[0x0][0x3a8] ;  /* 0x00007500ff0477ac */ /* 0x000e220008000800 */
[----:B------:R-:W-:Y:S01]  /*0ee0*/  IMAD.IADD R0, R28, 0x1, -R23 ;  /* 0x000000011c007824 */ /* 0x000fe200078e0a17 */
[----:B------:R-:W-:Y:S01]  /*0ef0*/  BSSY.RECONVERGENT B4, `(.L_x_20) ;  /* 0x00000a4000047945 */ /* 0x000fe20003800200 */
[----:B------:R-:W-:-:S03]  /*0f00*/  IADD3 R3, PT, PT, R23, -R28, RZ ;  /* 0x8000001c17037210 */ /* 0x000fc60007ffe0ff */
[----:B------:R-:W-:Y:S01]  /*0f10*/  ISETP.GT.U32.AND P0, PT, R0, -0x4, PT ;  /* 0xfffffffc0000780c */ /* 0x000fe20003f04070 */
[----:B0-----:R-:W-:-:S12]  /*0f20*/  IMAD R2, R25, UR4, R24 ;  /* 0x0000000419027c24 */ /* 0x001fd8000f8e0218 */
[----:B------:R-:W-:Y:S05]  /*0f30*/  @P0 BRA `(.L_x_21) ;  /* 0x00000008007c0947 */ /* 0x000fea0003800000 */
[----:B------:R-:W-:Y:S01]  /*0f40*/  LOP3.LUT R29, R3, 0xfffffffc, RZ, 0xc0, !PT ;  /* 0xfffffffc031d7812 */ /* 0x000fe200078ec0ff */
[----:B------:R-:W-:Y:S01]  /*0f50*/  BSSY.RECONVERGENT B5, `(.L_x_22) ;  /* 0x000009c000057945 */ /* 0x000fe20003800200 */
[----:B------:R-:W-:Y:S02]  /*0f60*/  IMAD R26, R2, R26, R28 ;  /* 0x0000001a021a7224 */ /* 0x000fe400078e021c */
[----:B------:R-:W-:Y:S01]  /*0f70*/  VIADD R27, R28, 0x1 ;  /* 0x000000011c1b7836 */ /* 0x000fe20000000000 */
[----:B------:R-:W-:Y:S01]  /*0f80*/  IADD3 R28, PT, PT, -R10, R28, RZ ;  /* 0x0000001c0a1c7210 */ /* 0x000fe20007ffe1ff */
[----:B------:R-:W-:-:S07]  /*0f90*/  IMAD.MOV R29, RZ, RZ, -R29 ;  /* 0x000000ffff1d7224 */ /* 0x000fce00078e0a1d */
.L_x_31:
[----:B------:R-:W0:Y:S01]  /*0fa0*/  MUFU.RCP R0, R9 ;  /* 0x0000000900007308 */ /* 0x000e220000001000 */
[----:B------:R-:W-:Y:S01]  /*0fb0*/  I2FP.F32.S32 R22, R28 ;  /* 0x0000001c00167245 */ /* 0x000fe20000201400 */
[----:B------:R-:W-:Y:S06]  /*0fc0*/  BSSY.RECONVERGENT B6, `(.L_x_23) ;  /* 0x000000c000067945 */ /* 0x000fec0003800200 */
        /* <DEDUP_REMOVED lines=8> */
[----:B------:R-:W-:Y:S02]  /*1050*/  MOV R34, R9 ;  /* 0x0000000900227202 */ /* 0x000fe40000000f00 */
[----:B------:R-:W-:-:S07]  /*1060*/  MOV R22, 0x1080 ;  /* 0x0000108000167802 */ /* 0x000fce0000000f00 */
[----:B------:R-:W-:Y:S05]  /*1070*/  CALL.REL.NOINC `($__internal_2_$__cuda_sm3x_div_rn_noftz_f32_slowpath) ;  /* 0x0000001800347944 */ /* 0x000fea0003c00000 */
.L_x_24:
[----:B------:R-:W-:Y:S05]  /*1080*/  BSYNC.RECONVERGENT B6 ;  /* 0x0000000000067941 */ /* 0x000fea0003800200 */
.L_x_23:
[----:B------:R-:W0:Y:S02]  /*1090*/  LDC.64 R18, c[0x0][0x380] ;  /* 0x0000e000ff127b82 */ /* 0x000e240000000a00 */
[----:B0-----:R-:W-:-:S05]  /*10a0*/  IMAD.WIDE R18, R26, 0x8, R18 ;  /* 0x000000081a127825 */ /* 0x001fca00078e0212 */
[----:B------:R-:W2:Y:S01]  /*10b0*/  LDG.E.64 R22, desc[UR6][R18.64] ;  /* 0x0000000612167981 */ /* 0x000ea2000c1e1b00 */
[-C--:B------:R-:W-:Y:S01]  /*10c0*/  FMUL R30, R4, R0.reuse ;  /* 0x00000000041e7220 */ /* 0x080fe20000400000 */
[----:B------:R-:W-:Y:S01]  /*10d0*/  FMUL R0, R5, R0 ;  /* 0x0000000005007220 */ /* 0x000fe20000400000 */
[----:B------:R-:W-:Y:S03]  /*10e0*/  BSSY.RECONVERGENT B6, `(.L_x_25) ;  /* 0x0000020000067945 */ /* 0x000fe60003800200 */
[----:B------:R-:W-:Y:S02]  /*10f0*/  FSETP.GE.AND P1, PT, R30, 0.5, PT ;  /* 0x3f0000001e00780b */ /* 0x000fe40003f26000 */
[----:B------:R-:W-:Y:S02]  /*1100*/  FSETP.GE.AND P0, PT, R0, 0.5, PT ;  /* 0x3f0000000000780b */ /* 0x000fe40003f06000 */
[----:B------:R-:W-:-:S02]  /*1110*/  FSEL R30, R30, 0.49998998641967773438, !P1 ;  /* 0x3efffeb01e1e7808 */ /* 0x000fc40004800000 */
[----:B------:R-:W-:Y:S02]  /*1120*/  FSEL R31, R0, 0.49998998641967773438, !P0 ;  /* 0x3efffeb0001f7808 */ /* 0x000fe40004000000 */
[----:B------:R-:W0:Y:S01]  /*1130*/  MUFU.RCP R0, R9 ;  /* 0x0000000900007308 */ /* 0x000e220000001000 */
[----:B------:R-:W-:Y:S02]  /*1140*/  FADD R30, -R30, R11 ;  /* 0x0000000b1e1e7221 */ /* 0x000fe40000000100 */
[----:B------:R-:W-:Y:S02]  /*1150*/  FADD R31, -R31, R12 ;  /* 0x0000000c1f1f7221 */ /* 0x000fe40000000100 */
[----:B------:R-:W-:-:S04]  /*1160*/  FMUL R30, R30, R30 ;  /* 0x0000001e1e1e7220 */ /* 0x000fc80000400000 */
[----:B------:R-:W-:Y:S01]  /*1170*/  FFMA R31, R31, R31, R30 ;  /* 0x0000001f1f1f7223 */ /* 0x000fe2000000001e */
[----:B------:R-:W-:-:S03]  /*1180*/  VIADD R30, R28, 0x1 ;  /* 0x000000011c1e7836 */ /* 0x000fc60000000000 */
[----:B------:R-:W-:Y:S02]  /*1190*/  FMUL R31, R16, R31 ;  /* 0x0000001f101f7220 */ /* 0x000fe40000400000 */
[----:B------:R-:W-:Y:S02]  /*11a0*/  I2FP.F32.S32 R30, R30 ;  /* 0x0000001e001e7245 */ /* 0x000fe40000201400 */
[----:B------:R-:W-:Y:S01]  /*11b0*/  FMUL R31, R31, 1.4426950216293334961 ;  /* 0x3fb8aa3b1f1f7820 */ /* 0x000fe20000400000 */
[----:B0-----:R-:W-:-:S04]  /*11c0*/  FFMA R33, -R9, R0, 1 ;  /* 0x3f80000009217423 */ /* 0x001fc80000000100 */
[----:B------:R-:W-:Y:S01]  /*11d0*/  FSETP.GEU.AND P0, PT, R31, -126, PT ;  /* 0xc2fc00001f00780b */ /* 0x000fe20003f0e000 */
[----:B------:R-:W-:-:S04]  /*11e0*/  FFMA R0, R0, R33, R0 ;  /* 0x0000002100007223 */ /* 0x000fc80000000000 */
[----:B------:R-:W-:-:S04]  /*11f0*/  FFMA R33, R0, R30, RZ ;  /* 0x0000001e00217223 */ /* 0x000fc800000000ff */
[----:B------:R-:W-:-:S04]  /*1200*/  FFMA R34, -R9, R33, R30 ;  /* 0x0000002109227223 */ /* 0x000fc8000000011e */
[----:B------:R-:W-:Y:S01]  /*1210*/  @!P0 FMUL R31, R31, 0.5 ;  /* 0x3f0000001f1f8820 */ /* 0x000fe20000400000 */
[----:B------:R-:W-:-:S03]  /*1220*/  FFMA R0, R0, R34, R33 ;  /* 0x0000002200007223 */ /* 0x000fc60000000021 */
[----:B------:R-:W0:Y:S02]  /*1230*/  MUFU.EX2 R32, R31 ;  /* 0x0000001f00207308 */ /* 0x000e240000000800 */
[----:B0-----:R-:W-:-:S06]  /*1240*/  @!P0 FMUL R32, R32, R32 ;  /* 0x0000002020208220 */ /* 0x001fcc0000400000 */
[----:B------:R-:W0:Y:S01]  /*1250*/  FCHK P0, R30, R9 ;  /* 0x000000091e007302 */ /* 0x000e220000000000 */
[----:B------:R-:W-:-:S04]  /*1260*/  FMUL R33, R17, R32 ;  /* 0x0000002011217220 */ /* 0x000fc80000400000 */
[C---:B--2---:R-:W-:Y:S01]  /*1270*/  FFMA R37, R33.reuse, R22, R20 ;  /* 0x0000001621257223 */ /* 0x044fe20000000014 */
[----:B------:R-:W-:Y:S01]  /*1280*/  FFMA R36, R33, R23, R21 ;  /* 0x0000001721247223 */ /* 0x000fe20000000015 */
[----:B0-----:R-:W-:Y:S06]  /*1290*/  @!P0 BRA `(.L_x_26) ;  /* 0x0000000000108947 */ /* 0x001fec0003800000 */
[----:B------:R-:W-:Y:S02]  /*12a0*/  MOV R0, R30 ;  /* 0x0000001e00007202 */ /* 0x000fe40000000f00 */
[----:B------:R-:W-:Y:S02]  /*12b0*/  MOV R34, R9 ;  /* 0x0000000900227202 */ /* 0x000fe40000000f00 */
[----:B------:R-:W-:-:S07]  /*12c0*/  MOV R22, 0x12e0 ;  /* 0x000012e000167802 */ /* 0x000fce0000000f00 */
[----:B------:R-:W-:Y:S05]  /*12d0*/  CALL.REL.NOINC `($__internal_2_$__cuda_sm3x_div_rn_noftz_f32_slowpath) ;  /* 0x00000014009c7944 */ /* 0x000fea0003c00000 */
.L_x_26:
[----:B------:R-:W-:Y:S05]  /*12e0*/  BSYNC.RECONVERGENT B6 ;  /* 0x0000000000067941 */ /* 0x000fea0003800200 */
.L_x_25:
        /* <DEDUP_REMOVED lines=35> */
.L_x_28:
[----:B------:R-:W-:Y:S05]  /*1520*/  BSYNC.RECONVERGENT B6 ;  /* 0x0000000000067941 */ /* 0x000fea0003800200 */
.L_x_27:
        /* <DEDUP_REMOVED lines=35> */
.L_x_30:
[----:B------:R-:W-:Y:S05]  /*1760*/  BSYNC.RECONVERGENT B6 ;  /* 0x0000000000067941 */ /* 0x000fea0003800200 */
.L_x_29:
[----:B------:R-:W2:Y:S01]  /*1770*/  LDG.E.64 R18, desc[UR6][R18.64+0x18] ;  /* 0x0000180612127981 */ /* 0x000ea2000c1e1b00 */
[-C--:B------:R-:W-:Y:S01]  /*1780*/  FMUL R22, R4, R0.reuse ;  /* 0x0000000004167220 */ /* 0x080fe20000400000 */
[----:B------:R-:W-:Y:S01]  /*1790*/  FMUL R0, R5, R0 ;  /* 0x0000000005007220 */ /* 0x000fe20000400000 */
[----:B------:R-:W-:Y:S01]  /*17a0*/  VIADD R29, R29, 0x4 ;  /* 0x000000041d1d7836 */ /* 0x000fe20000000000 */
[----:B------:R-:W-:Y:S01]  /*17b0*/  IADD3 R27, PT, PT, R27, 0x4, RZ ;  /* 0x000000041b1b7810 */ /* 0x000fe20007ffe0ff */
[----:B------:R-:W-:Y:S01]  /*17c0*/  VIADD R26, R26, 0x4 ;  /* 0x000000041a1a7836 */ /* 0x000fe20000000000 */
[----:B------:R-:W-:Y:S02]  /*17d0*/  FSETP.GE.AND P1, PT, R22, 0.5, PT ;  /* 0x3f0000001600780b */ /* 0x000fe40003f26000 */
[----:B------:R-:W-:Y:S02]  /*17e0*/  FSETP.GE.AND P0, PT, R0, 0.5, PT ;  /* 0x3f0000000000780b */ /* 0x000fe40003f06000 */
[----:B------:R-:W-:-:S02]  /*17f0*/  FSEL R22, R22, 0.49998998641967773438, !P1 ;  /* 0x3efffeb016167808 */ /* 0x000fc40004800000 */
[----:B------:R-:W-:Y:S02]  /*1800*/  FSEL R23, R0, 0.49998998641967773438, !P0 ;  /* 0x3efffeb000177808 */ /* 0x000fe40004000000 */
[----:B------:R-:W-:Y:S01]  /*1810*/  IADD3 R28, PT, PT, R28, 0x4, RZ ;  /* 0x000000041c1c7810 */ /* 0x000fe20007ffe0ff */
[----:B------:R-:W-:Y:S02]  /*1820*/  FADD R22, -R22, R11 ;  /* 0x0000000b16167221 */ /* 0x000fe40000000100 */
[----:B------:R-:W-:Y:S02]  /*1830*/  FADD R23, -R23, R12 ;  /* 0x0000000c17177221 */ /* 0x000fe40000000100 */
[----:B------:R-:W-:-:S04]  /*1840*/  FMUL R22, R22, R22 ;  /* 0x0000001616167220 */ /* 0x000fc80000400000 */
[----:B------:R-:W-:-:S04]  /*1850*/  FFMA R23, R23, R23, R22 ;  /* 0x0000001717177223 */ /* 0x000fc80000000016 */
[----:B------:R-:W-:-:S04]  /*1860*/  FMUL R23, R16, R23 ;  /* 0x0000001710177220 */ /* 0x000fc80000400000 */
[----:B------:R-:W-:-:S05]  /*1870*/  FMUL R23, R23, 1.4426950216293334961 ;  /* 0x3fb8aa3b17177820 */ /* 0x000fca0000400000 */
[----:B------:R-:W-:-:S13]  /*1880*/  FSETP.GEU.AND P0, PT, R23, -126, PT ;  /* 0xc2fc00001700780b */ /* 0x000fda0003f0e000 */
[----:B------:R-:W-:-:S04]  /*1890*/  @!P0 FMUL R23, R23, 0.5 ;  /* 0x3f00000017178820 */ /* 0x000fc80000400000 */
[----:B------:R-:W0:Y:S02]  /*18a0*/  MUFU.EX2 R0, R23 ;  /* 0x0000001700007308 */ /* 0x000e240000000800 */
[----:B0-----:R-:W-:Y:S01]  /*18b0*/  @!P0 FMUL R0, R0, R0 ;  /* 0x0000000000008220 */ /* 0x001fe20000400000 */
[----:B------:R-:W-:-:S03]  /*18c0*/  ISETP.NE.AND P0, PT, R29, RZ, PT ;  /* 0x000000ff1d00720c */ /* 0x000fc60003f05270 */
[----:B------:R-:W-:-:S04]  /*18d0*/  FMUL R31, R17, R0 ;  /* 0x00000000111f7220 */ /* 0x000fc80000400000 */
[C---:B--2---:R-:W-:Y:S01]  /*18e0*/  FFMA R20, R31.reuse, R18, R20 ;  /* 0x000000121f147223 */ /* 0x044fe20000000014 */
[----:B------:R-:W-:-:S05]  /*18f0*/  FFMA R21, R31, R19, R21 ;  /* 0x000000131f157223 */ /* 0x000fca0000000015 */
[----:B------:R-:W-:Y:S05]  /*1900*/  @P0 BRA `(.L_x_31) ;  /* 0xfffffff400a40947 */ /* 0x000fea000383ffff */
[----:B------:R-:W-:Y:S05]  /*1910*/  BSYNC.RECONVERGENT B5 ;  /* 0x0000000000057941 */ /* 0x000fea0003800200 */
.L_x_22:
[----:B------:R-:W-:-:S07]  /*1920*/  IADD3 R28, PT, PT, R27, -0x1, RZ ;  /* 0xffffffff1b1c7810 */ /* 0x000fce0007ffe0ff */
.L_x_21:
[----:B------:R-:W-:Y:S05]  /*1930*/  BSYNC.RECONVERGENT B4 ;  /* 0x0000000000047941 */ /* 0x000fea0003800200 */
.L_x_20:
[----:B------:R-:W-:-:S13]  /*1940*/  LOP3.LUT P0, R0, R3, 0x3, RZ, 0xc0, !PT ;  /* 0x0000000303007812 */ /* 0x000fda000780c0ff */
[----:B------:R-:W-:Y:S05]  /*1950*/  @!P0 BRA `(.L_x_10) ;  /* 0x0000000400f08947 */ /* 0x000fea0003800000 */
[----:B------:R-:W-:Y:S01]  /*1960*/  ISETP.NE.AND P0, PT, R0, 0x1, PT ;  /* 0x000000010000780c */ /* 0x000fe20003f05270 */
[----:B------:R-:W-:-:S12]  /*1970*/  BSSY.RECONVERGENT B4, `(.L_x_32) ;  /* 0x000004f000047945 */ /* 0x000fd80003800200 */
[----:B------:R-:W-:Y:S05]  /*1980*/  @!P0 BRA `(.L_x_33) ;  /* 0x0000000400348947 */ /* 0x000fea0003800000 */
[----:B------:R-:W0:Y:S01]  /*1990*/  MUFU.RCP R0, R9 ;  /* 0x0000000900007308 */ /* 0x000e220000001000 */
[----:B------:R-:W-:Y:S01]  /*19a0*/  IADD3 R26, PT, PT, -R10, R28, RZ ;  /* 0x0000001c0a1a7210 */ /* 0x000fe20007ffe1ff */
[----:B------:R-:W1:Y:S01]  /*19b0*/  LDCU UR4, c[0x0][0x3a4] ;  /* 0x00007480ff0477ac */ /* 0x000e620008000800 */
[----:B------:R-:W-:Y:S02]  /*19c0*/  BSSY.RECONVERGENT B5, `(.L_x_34) ;  /* 0x000000e000057945 */ /* 0x000fe40003800200 */
[----:B------:R-:W-:-:S04]  /*19d0*/  I2FP.F32.S32 R22, R26 ;  /* 0x0000001a00167245 */ /* 0x000fc80000201400 */
[----:B------:R-:W2:Y:S01]  /*19e0*/  FCHK P0, R22, R9 ;  /* 0x0000000916007302 */ /* 0x000ea20000000000 */
[----:B0-----:R-:W-:Y:S01]  /*19f0*/  FFMA R19, -R9, R0, 1 ;  /* 0x3f80000009137423 */ /* 0x001fe20000000100 */
[----:B-1----:R-:W-:-:S03]  /*1a00*/  IMAD R36, R2, UR4, R28 ;  /* 0x0000000402247c24 */ /* 0x002fc6000f8e021c */
[----:B------:R-:W-:-:S04]  /*1a10*/  FFMA R0, R0, R19, R0 ;  /* 0x0000001300007223 */ /* 0x000fc80000000000 */
[----:B------:R-:W-:-:S04]  /*1a20*/  FFMA R18, R0, R22, RZ ;  /* 0x0000001600127223 */ /* 0x000fc800000000ff */
[----:B------:R-:W-:-:S04]  /*1a30*/  FFMA R19, -R9, R18, R22 ;  /* 0x0000001209137223 */ /* 0x000fc80000000116 */
[----:B------:R-:W-:Y:S01]  /*1a40*/  FFMA R0, R0, R19, R18 ;  /* 0x0000001300007223 */ /* 0x000fe20000000012 */
[----:B--2---:R-:W-:Y:S06]  /*1a50*/  @!P0 BRA `(.L_x_35) ;  /* 0x0000000000108947 */ /* 0x004fec0003800000 */
[----:B------:R-:W-:Y:S01]  /*1a60*/  IMAD.MOV.U32 R0, RZ, RZ, R22 ;  /* 0x000000ffff007224 */ /* 0x000fe200078e0016 */
[----:B------:R-:W-:Y:S02]  /*1a70*/  MOV R34, R9 ;  /* 0x0000000900227202 */ /* 0x000fe40000000f00 */
[----:B------:R-:W-:-:S07]  /*1a80*/  MOV R22, 0x1aa0 ;  /* 0x00001aa000167802 */ /* 0x000fce0000000f00 */
[----:B------:R-:W-:Y:S05]  /*1a90*/  CALL.REL.NOINC `($__internal_2_$__cuda_sm3x_div_rn_noftz_f32_slowpath) ;  /* 0x0000000c00ac7944 */ /* 0x000fea0003c00000 */
.L_x_35:
[----:B------:R-:W-:Y:S05]  /*1aa0*/  BSYNC.RECONVERGENT B5 ;  /* 0x0000000000057941 */ /* 0x000fea0003800200 */
.L_x_34:
[----:B------:R-:W0:Y:S02]  /*1ab0*/  LDC.64 R18, c[0x0][0x380] ;  /* 0x0000e000ff127b82 */ /* 0x000e240000000a00 */
[----:B0-----:R-:W-:-:S05]  /*1ac0*/  IMAD.WIDE R36, R36, 0x8, R18 ;  /* 0x0000000824247825 */ /* 0x001fca00078e0212 */
[----:B------:R-:W2:Y:S01]  /*1ad0*/  LDG.E.64 R18, desc[UR6][R36.64] ;  /* 0x0000000624127981 */ /* 0x000ea2000c1e1b00 */
[-C--:B------:R-:W-:Y:S01]  /*1ae0*/  FMUL R22, R4, R0.reuse ;  /* 0x0000000004167220 */ /* 0x080fe20000400000 */
[----:B------:R-:W-:Y:S01]  /*1af0*/  FMUL R0, R5, R0 ;  /* 0x0000000005007220 */ /* 0x000fe20000400000 */
[----:B------:R-:W-:Y:S01]  /*1b00*/  IADD3 R26, PT, PT, R26, 0x1, RZ ;  /* 0x000000011a1a7810 */ /* 0x000fe20007ffe0ff */
[----:B------:R-:W-:Y:S02]  /*1b10*/  BSSY.RECONVERGENT B5, `(.L_x_36) ;  /* 0x000001f000057945 */ /* 0x000fe40003800200 */
[----:B------:R-:W-:Y:S02]  /*1b20*/  FSETP.GE.AND P1, PT, R22, 0.5, PT ;  /* 0x3f0000001600780b */ /* 0x000fe40003f26000 */
[----:B------:R-:W-:Y:S02]  /*1b30*/  FSETP.GE.AND P0, PT, R0, 0.5, PT ;  /* 0x3f0000000000780b */ /* 0x000fe40003f06000 */
[----:B------:R-:W-:-:S02]  /*1b40*/  FSEL R22, R22, 0.49998998641967773438, !P1 ;  /* 0x3efffeb016167808 */ /* 0x000fc40004800000 */
[----:B------:R-:W-:Y:S02]  /*1b50*/  FSEL R23, R0, 0.49998998641967773438, !P0 ;  /* 0x3efffeb000177808 */ /* 0x000fe40004000000 */
[----:B------:R-:W0:Y:S01]  /*1b60*/  MUFU.RCP R0, R9 ;  /* 0x0000000900007308 */ /* 0x000e220000001000 */
[----:B------:R-:W-:Y:S01]  /*1b70*/  FADD R22, -R22, R11 ;  /* 0x0000000b16167221 */ /* 0x000fe20000000100 */
[----:B------:R-:W-:Y:S01]  /*1b80*/  I2FP.F32.S32 R30, R26 ;  /* 0x0000001a001e7245 */ /* 0x000fe20000201400 */
[----:B------:R-:W-:Y:S02]  /*1b90*/  FADD R23, -R23, R12 ;  /* 0x0000000c17177221 */ /* 0x000fe40000000100 */
[----:B------:R-:W-:-:S04]  /*1ba0*/  FMUL R22, R22, R22 ;  /* 0x0000001616167220 */ /* 0x000fc80000400000 */
[----:B------:R-:W-:-:S04]  /*1bb0*/  FFMA R23, R23, R23, R22 ;  /* 0x0000001717177223 */ /* 0x000fc80000000016 */
[----:B------:R-:W-:-:S04]  /*1bc0*/  FMUL R23, R16, R23 ;  /* 0x0000001710177220 */ /* 0x000fc80000400000 */
        /* <DEDUP_REMOVED lines=15> */
[----:B------:R-:W-:Y:S01]  /*1cc0*/  IMAD.MOV.U32 R0, RZ, RZ, R30 ;  /* 0x000000ffff007224 */ /* 0x000fe200078e001e */
[----:B------:R-:W-:Y:S02]  /*1cd0*/  MOV R34, R9 ;  /* 0x0000000900227202 */ /* 0x000fe40000000f00 */
[----:B------:R-:W-:-:S07]  /*1ce0*/  MOV R22, 0x1d00 ;  /* 0x00001d0000167802 */ /* 0x000fce0000000f00 */
[----:B------:R-:W-:Y:S05]  /*1cf0*/  CALL.REL.NOINC `($__internal_2_$__cuda_sm3x_div_rn_noftz_f32_slowpath) ;  /* 0x0000000c00147944 */ /* 0x000fea0003c00000 */
.L_x_37:
[----:B------:R-:W-:Y:S05]  /*1d00*/  BSYNC.RECONVERGENT B5 ;  /* 0x0000000000057941 */ /* 0x000fea0003800200 */
.L_x_36:
[----:B------:R-:W2:Y:S01]  /*1d10*/  LDG.E.64 R20, desc[UR6][R36.64+0x8] ;  /* 0x0000080624147981 */ /* 0x000ea2000c1e1b00 */
[-C--:B------:R-:W-:Y:S01]  /*1d20*/  FMUL R22, R4, R0.reuse ;  /* 0x0000000004167220 */ /* 0x080fe20000400000 */
[----:B------:R-:W-:Y:S01]  /*1d30*/  FMUL R0, R5, R0 ;  /* 0x0000000005007220 */ /* 0x000fe20000400000 */
[----:B------:R-:W-:-:S03]  /*1d40*/  IADD3 R28, PT, PT, R28, 0x2, RZ ;  /* 0x000000021c1c7810 */ /* 0x000fc60007ffe0ff */
[----:B------:R-:W-:Y:S02]  /*1d50*/  FSETP.GE.AND P1, PT, R22, 0.5, PT ;  /* 0x3f0000001600780b */ /* 0x000fe40003f26000 */
[----:B------:R-:W-:Y:S02]  /*1d60*/  FSETP.GE.AND P0, PT, R0, 0.5, PT ;  /* 0x3f0000000000780b */ /* 0x000fe40003f06000 */
[----:B------:R-:W-:Y:S02]  /*1d70*/  FSEL R22, R22, 0.49998998641967773438, !P1 ;  /* 0x3efffeb016167808 */ /* 0x000fe40004800000 */
[----:B------:R-:W-:-:S03]  /*1d80*/  FSEL R23, R0, 0.49998998641967773438, !P0 ;  /* 0x3efffeb000177808 */ /* 0x000fc60004000000 */
        /* <DEDUP_REMOVED lines=9> */
[----:B0-----:R-:W-:-:S04]  /*1e20*/  @!P0 FMUL R0, R0, R0 ;  /* 0x0000000000008220 */ /* 0x001fc80000400000 */
[----:B------:R-:W-:-:S04]  /*1e30*/  FMUL R27, R17, R0 ;  /* 0x00000000111b7220 */ /* 0x000fc80000400000 */
[C---:B--2---:R-:W-:Y:S01]  /*1e40*/  FFMA R20, R27.reuse, R20, R18 ;  /* 0x000000141b147223 */ /* 0x044fe20000000012 */
[----:B------:R-:W-:-:S07]  /*1e50*/  FFMA R21, R27, R21, R19 ;  /* 0x000000151b157223 */ /* 0x000fce0000000013 */
.L_x_33:
[----:B------:R-:W-:Y:S05]  /*1e60*/  BSYNC.RECONVERGENT B4 ;  /* 0x0000000000047941 */ /* 0x000fea0003800200 */
.L_x_32:
[----:B------:R-:W-:-:S04]  /*1e70*/  LOP3.LUT R3, R3, 0x1, RZ, 0xc0, !PT ;  /* 0x0000000103037812 */ /* 0x000fc800078ec0ff */
[----:B------:R-:W-:-:S13]  /*1e80*/  ISETP.NE.U32.AND P0, PT, R3, 0x1, PT ;  /* 0x000000010300780c */ /* 0x000fda0003f05070 */
[----:B------:R-:W-:Y:S05]  /*1e90*/  @P0 BRA `(.L_x_10) ;  /* 0x0000000000a00947 */ /* 0x000fea0003800000 */
[----:B------:R-:W0:Y:S01]  /*1ea0*/  MUFU.RCP R18, R9 ;  /* 0x0000000900127308 */ /* 0x000e220000001000 */
[----:B------:R-:W-:Y:S01]  /*1eb0*/  IMAD.IADD R0, R28, 0x1, -R10 ;  /* 0x000000011c007824 */ /* 0x000fe200078e0a0a */
[----:B------:R-:W1:Y:S01]  /*1ec0*/  LDCU UR4, c[0x0][0x3a4] ;  /* 0x00007480ff0477ac */ /* 0x000e620008000800 */
[----:B------:R-:W-:Y:S03]  /*1ed0*/  BSSY.RECONVERGENT B4, `(.L_x_38) ;  /* 0x000000e000047945 */ /* 0x000fe60003800200 */
        /* <DEDUP_REMOVED lines=9> */
[----:B------:R-:W-:Y:S02]  /*1f70*/  MOV R0, R22 ;  /* 0x0000001600007202 */ /* 0x000fe40000000f00 */
[----:B------:R-:W-:Y:S02]  /*1f80*/  MOV R34, R9 ;  /* 0x0000000900227202 */ /* 0x000fe40000000f00 */
[----:B------:R-:W-:-:S07]  /*1f90*/  MOV R22, 0x1fb0 ;  /* 0x00001fb000167802 */ /* 0x000fce0000000f00 */
[----:B------:R-:W-:Y:S05]  /*1fa0*/  CALL.REL.NOINC `($__internal_2_$__cuda_sm3x_div_rn_noftz_f32_slowpath) ;  /* 0x0000000800687944 */ /* 0x000fea0003c00000 */
.L_x_39:
[----:B------:R-:W-:Y:S05]  /*1fb0*/  BSYNC.RECONVERGENT B4 ;  /* 0x0000000000047941 */ /* 0x000fea0003800200 */
.L_x_38:
[----:B------:R-:W0:Y:S02]  /*1fc0*/  LDC.64 R18, c[0x0][0x380] ;  /* 0x0000e000ff127b82 */ /* 0x000e240000000a00 */
[----:B0-----:R-:W-:-:S06]  /*1fd0*/  IMAD.WIDE R2, R2, 0x8, R18 ;  /* 0x0000000802027825 */ /* 0x001fcc00078e0212 */
[----:B------:R-:W2:Y:S01]  /*1fe0*/  LDG.E.64 R2, desc[UR6][R2.64] ;  /* 0x0000000602027981 */ /* 0x000ea2000c1e1b00 */
[-C--:B------:R-:W-:Y:S01]  /*1ff0*/  FMUL R4, R4, R0.reuse ;  /* 0x0000000004047220 */ /* 0x080fe20000400000 */
[----:B------:R-:W-:-:S04]  /*2000*/  FMUL R0, R5, R0 ;  /* 0x0000000005007220 */ /* 0x000fc80000400000 */
        /* <DEDUP_REMOVED lines=17> */
.L_x_10:
[----:B------:R-:W-:Y:S05]  /*2120*/  BSYNC.RECONVERGENT B0 ;  /* 0x0000000000007941 */ /* 0x000fea0003800200 */
.L_x_9:
[----:B------:R-:W0:Y:S01]  /*2130*/  LDCU UR4, c[0x0][0x364] ;  /* 0x00006c80ff0477ac */ /* 0x000e220008000800 */
[----:B------:R-:W1:Y:S01]  /*2140*/  LDCU UR5, c[0x0][0x3a8] ;  /* 0x00007500ff0577ac */ /* 0x000e620008000800 */
[----:B0-----:R-:W-:-:S05]  /*2150*/  VIADD R24, R24, UR4 ;  /* 0x0000000418187c36 */ /* 0x001fca0008000000 */
[----:B-1----:R-:W-:-:S13]  /*2160*/  ISETP.GE.AND P0, PT, R24, UR5, PT ;  /* 0x0000000518007c0c */ /* 0x002fda000bf06270 */
[----:B------:R-:W-:Y:S05]  /*2170*/  @!P0 BRA `(.L_x_40) ;  /* 0xffffffe400c88947 */ /* 0x000fea000383ffff */
.L_x_8:
[----:B------:R-:W-:Y:S05]  /*2180*/  BSYNC.RECONVERGENT B1 ;  /* 0x0000000000017941 */ /* 0x000fea0003800200 */
.L_x_7:
[----:B------:R-:W0:Y:S01]  /*2190*/  LDCU.64 UR4, c[0x0][0x388] ;  /* 0x00007100ff0477ac */ /* 0x000e220008000a00 */
[----:B------:R-:W-:-:S04]  /*21a0*/  IADD3 R13, P0, PT, R13, R14, RZ ;  /* 0x0000000e0d0d7210 */ /* 0x000fc80007f1e0ff */
[----:B------:R-:W-:Y:S02]  /*21b0*/  LEA.HI.X.SX32 R14, R14, RZ, 0x1, P0 ;  /* 0x000000ff0e0e7211 */ /* 0x000fe400000f0eff */
[----:B0-----:R-:W-:-:S04]  /*21c0*/  LEA R2, P0, R13, UR4, 0x3 ;  /* 0x000000040d027c11 */ /* 0x001fc8000f8018ff */
[----:B------:R-:W-:-:S05]  /*21d0*/  LEA.HI.X R3, R13, UR5, R14, 0x3, P0 ;  /* 0x000000050d037c11 */ /* 0x000fca00080f1c0e */
[----:B------:R-:W-:Y:S01]  /*21e0*/  STG.E.64 desc[UR6][R2.64], R20 ;  /* 0x0000001402007986 */ /* 0x000fe2000c101b06 */
[----:B------:R-:W-:Y:S05]  /*21f0*/  EXIT ;  /* 0x000000000000794d */ /* 0x000fea0003800000 */
        .weak           $__internal_0_$__cuda_sm20_div_rn_f64_full
        .type           $__internal_0_$__cuda_sm20_div_rn_f64_full,@function
        .size           $__internal_0_$__cuda_sm20_div_rn_f64_full,($__internal_1_$__cuda_sm20_sqrt_rn_f32_slowpath - $__internal_0_$__cuda_sm20_div_rn_f64_full)
$__internal_0_$__cuda_sm20_div_rn_f64_full:
[C---:B------:R-:W-:Y:S01]  /*2200*/  FSETP.GEU.AND P0, PT, |R9|.reuse, 1.469367938527859385e-39, PT ;  /* 0x001000000900780b */ /* 0x040fe20003f0e200 */
[----:B------:R-:W-:Y:S01]  /*2210*/  HFMA2 R26, -RZ, RZ, 0.0045166015625, 0 ;  /* 0x1ca00000ff1a7431 */ /* 0x000fe200000001ff */
[C---:B------:R-:W-:Y:S02]  /*2220*/  LOP3.LUT R12, R9.reuse, 0x800fffff, RZ, 0xc0, !PT ;  /* 0x800fffff090c7812 */ /* 0x040fe400078ec0ff */
[----:B------:R-:W-:Y:S02]  /*2230*/  MOV R18, 0x1 ;  /* 0x0000000100127802 */ /* 0x000fe40000000f00 */
[----:B------:R-:W-:Y:S02]  /*2240*/  LOP3.LUT R13, R12, 0x3ff00000, RZ, 0xfc, !PT ;  /* 0x3ff000000c0d7812 */ /* 0x000fe400078efcff */
[----:B------:R-:W-:Y:S02]  /*2250*/  MOV R12, R8 ;  /* 0x00000008000c7202 */ /* 0x000fe40000000f00 */
[----:B------:R-:W-:-:S03]  /*2260*/  LOP3.LUT R27, R9, 0x7ff00000, RZ, 0xc0, !PT ;  /* 0x7ff00000091b7812 */ /* 0x000fc600078ec0ff */
[----:B------:R-:W-:-:S06]  /*2270*/  @!P0 DMUL R12, R8, 8.98846567431157953865e+307 ;  /* 0x7fe00000080c8828 */ /* 0x000fcc0000000000 */
[----:B------:R-:W0:Y:S02]  /*2280*/  MUFU.RCP64H R19, R13 ;  /* 0x0000000d00137308 */ /* 0x000e240000001800 */
[----:B0-----:R-:W-:-:S08]  /*2290*/  DFMA R6, R18, -R12, 1 ;  /* 0x3ff000001206742b */ /* 0x001fd0000000080c */
[----:B------:R-:W-:-:S08]  /*22a0*/  DFMA R6, R6, R6, R6 ;  /* 0x000000060606722b */ /* 0x000fd00000000006 */
[----:B------:R-:W-:Y:S01]  /*22b0*/  DFMA R18, R18, R6, R18 ;  /* 0x000000061212722b */ /* 0x000fe20000000012 */
[----:B------:R-:W-:Y:S01]  /*22c0*/  MOV R7, R15 ;  /* 0x0000000f00077202 */ /* 0x000fe20000000f00 */
[----:B------:R-:W-:-:S03]  /*22d0*/  IMAD.MOV.U32 R6, RZ, RZ, R14 ;  /* 0x000000ffff067224 */ /* 0x000fc600078e000e */
[----:B------:R-:W-:-:S03]  /*22e0*/  LOP3.LUT R16, R7, 0x7ff00000, RZ, 0xc0, !PT ;  /* 0x7ff0000007107812 */ /* 0x000fc600078ec0ff */
[----:B------:R-:W-:Y:S01]  /*22f0*/  DFMA R20, R18, -R12, 1 ;  /* 0x3ff000001214742b */ /* 0x000fe2000000080c */
[----:B------:R-:W-:Y:S02]  /*2300*/  MOV R14, R6 ;  /* 0x00000006000e7202 */ /* 0x000fe40000000f00 */
[----:B------:R-:W-:Y:S01]  /*2310*/  ISETP.GE.U32.AND P1, PT, R16, R27, PT ;  /* 0x0000001b1000720c */ /* 0x000fe20003f26070 */
[----:B------:R-:W-:-:S03]  /*2320*/  IMAD.MOV.U32 R28, RZ, RZ, R16 ;  /* 0x000000ffff1c7224 */ /* 0x000fc600078e0010 */
[----:B------:R-:W-:Y:S01]  /*2330*/  SEL R15, R26, 0x63400000, !P1 ;  /* 0x634000001a0f7807 */ /* 0x000fe20004800000 */
[----:B------:R-:W-:Y:S01]  /*2340*/  DFMA R18, R18, R20, R18 ;  /* 0x000000141212722b */ /* 0x000fe20000000012 */
[----:B------:R-:W-:Y:S02]  /*2350*/  FSETP.GEU.AND P1, PT, |R7|, 1.469367938527859385e-39, PT ;  /* 0x001000000700780b */ /* 0x000fe40003f2e200 */
[----:B------:R-:W-:-:S11]  /*2360*/  LOP3.LUT R15, R15, 0x800fffff, R7, 0xf8, !PT ;  /* 0x800fffff0f0f7812 */ /* 0x000fd600078ef807 */
[----:B------:R-:W-:Y:S05]  /*2370*/  @P1 BRA `(.L_x_41) ;  /* 0x0000000000201947 */ /* 0x000fea0003800000 */
[----:B------:R-:W-:Y:S02]  /*2380*/  LOP3.LUT R21, R9, 0x7ff00000, RZ, 0xc0, !PT ;  /* 0x7ff0000009157812 */ /* 0x000fe400078ec0ff */
[----:B------:R-:W-:Y:S02]  /*2390*/  MOV R20, RZ ;  /* 0x000000ff00147202 */ /* 0x000fe40000000f00 */
[----:B------:R-:W-:-:S04]  /*23a0*/  ISETP.GE.U32.AND P1, PT, R16, R21, PT ;  /* 0x000000151000720c */ /* 0x000fc80003f26070 */
[----:B------:R-:W-:-:S04]  /*23b0*/  SEL R21, R26, 0x63400000, !P1 ;  /* 0x634000001a157807 */ /* 0x000fc80004800000 */
[----:B------:R-:W-:-:S04]  /*23c0*/  LOP3.LUT R21, R21, 0x80000000, R7, 0xf8, !PT ;  /* 0x8000000015157812 */ /* 0x000fc800078ef807 */
[----:B------:R-:W-:-:S06]  /*23d0*/  LOP3.LUT R21, R21, 0x100000, RZ, 0xfc, !PT ;  /* 0x0010000015157812 */ /* 0x000fcc00078efcff */
[----:B------:R-:W-:-:S10]  /*23e0*/  DFMA R14, R14, 2, -R20 ;  /* 0x400000000e0e782b */ /* 0x000fd40000000814 */
[----:B------:R-:W-:-:S07]  /*23f0*/  LOP3.LUT R28, R15, 0x7ff00000, RZ, 0xc0, !PT ;  /* 0x7ff000000f1c7812 */ /* 0x000fce00078ec0ff */
.L_x_41:
[----:B------:R-:W-:Y:S01]  /*2400*/  VIADD R29, R28, 0xffffffff ;  /* 0xffffffff1c1d7836 */ /* 0x000fe20000000000 */
[----:B------:R-:W-:Y:S01]  /*2410*/  @!P0 LOP3.LUT R27, R13, 0x7ff00000, RZ, 0xc0, !PT ;  /* 0x7ff000000d1b8812 */ /* 0x000fe200078ec0ff */
[----:B------:R-:W-:-:S03]  /*2420*/  DMUL R20, R18, R14 ;  /* 0x0000000e12147228 */ /* 0x000fc60000000000 */
[----:B------:R-:W-:Y:S02]  /*2430*/  IADD3 R30, PT, PT, R27, -0x1, RZ ;  /* 0xffffffff1b1e7810 */ /* 0x000fe40007ffe0ff */
[----:B------:R-:W-:-:S03]  /*2440*/  ISETP.GT.U32.AND P0, PT, R29, 0x7feffffe, PT ;  /* 0x7feffffe1d00780c */ /* 0x000fc60003f04070 */
[----:B------:R-:W-:Y:S01]  /*2450*/  DFMA R22, R20, -R12, R14 ;  /* 0x8000000c1416722b */ /* 0x000fe2000000000e */
[----:B------:R-:W-:-:S07]  /*2460*/  ISETP.GT.U32.OR P0, PT, R30, 0x7feffffe, P0 ;  /* 0x7feffffe1e00780c */ /* 0x000fce0000704470 */
[----:B------:R-:W-:-:S06]  /*2470*/  DFMA R18, R18, R22, R20 ;  /* 0x000000161212722b */ /* 0x000fcc0000000014 */
[----:B------:R-:W-:Y:S05]  /*2480*/  @P0 BRA `(.L_x_42) ;  /* 0x00000000006c0947 */ /* 0x000fea0003800000 */
[----:B------:R-:W-:-:S04]  /*2490*/  LOP3.LUT R7, R9, 0x7ff00000, RZ, 0xc0, !PT ;  /* 0x7ff0000009077812 */ /* 0x000fc800078ec0ff */
[CC--:B------:R-:W-:Y:S02]  /*24a0*/  VIADDMNMX R6, R16.reuse, -R7.reuse, 0xb9600000, !PT ;  /* 0xb960000010067446 */ /* 0x0c0fe40007800907 */
[----:B------:R-:W-:Y:S02]  /*24b0*/  ISETP.GE.U32.AND P0, PT, R16, R7, PT ;  /* 0x000000071000720c */ /* 0x000fe40003f06070 */
[----:B------:R-:W-:Y:S02]  /*24c0*/  VIMNMX R6, PT, PT, R6, 0x46a00000, PT ;  /* 0x46a0000006067848 */ /* 0x000fe40003fe0100 */
[----:B------:R-:W-:-:S04]  /*24d0*/  SEL R7, R26, 0x63400000, !P0 ;  /* 0x634000001a077807 */ /* 0x000fc80004000000 */
[----:B------:R-:W-:Y:S02]  /*24e0*/  IADD3 R16, PT, PT, -R7, R6, RZ ;  /* 0x0000000607107210 */ /* 0x000fe40007ffe1ff */
[----:B------:R-:W-:-:S03]  /*24f0*/  MOV R6, RZ ;  /* 0x000000ff00067202 */ /* 0x000fc60000000f00 */
[----:B------:R-:W-:-:S06]  /*2500*/  VIADD R7, R16, 0x7fe00000 ;  /* 0x7fe0000010077836 */ /* 0x000fcc0000000000 */
[----:B------:R-:W-:-:S10]  /*2510*/  DMUL R20, R18, R6 ;  /* 0x0000000612147228 */ /* 0x000fd40000000000 */
[----:B------:R-:W-:-:S13]  /*2520*/  FSETP.GTU.AND P0, PT, |R21|, 1.469367938527859385e-39, PT ;  /* 0x001000001500780b */ /* 0x000fda0003f0c200 */
[----:B------:R-:W-:Y:S05]  /*2530*/  @P0 BRA `(.L_x_43) ;  /* 0x0000000000940947 */ /* 0x000fea0003800000 */
[----:B------:R-:W-:Y:S01]  /*2540*/  DFMA R12, R18, -R12, R14 ;  /* 0x8000000c120c722b */ /* 0x000fe2000000000e */
[----:B------:R-:W-:-:S09]  /*2550*/  MOV R6, RZ ;  /* 0x000000ff00067202 */ /* 0x000fd20000000f00 */
[C---:B------:R-:W-:Y:S02]  /*2560*/  FSETP.NEU.AND P0, PT, R13.reuse, RZ, PT ;  /* 0x000000ff0d00720b */ /* 0x040fe40003f0d000 */
[----:B------:R-:W-:-:S04]  /*2570*/  LOP3.LUT R15, R13, 0x80000000, R9, 0x48, !PT ;  /* 0x800000000d0f7812 */ /* 0x000fc800078e4809 */
[----:B------:R-:W-:-:S07]  /*2580*/  LOP3.LUT R7, R15, R7, RZ, 0xfc, !PT ;  /* 0x000000070f077212 */ /* 0x000fce00078efcff */
[----:B------:R-:W-:Y:S05]  /*2590*/  @!P0 BRA `(.L_x_43) ;  /* 0x00000000007c8947 */ /* 0x000fea0003800000 */
[----:B------:R-:W-:Y:S01]  /*25a0*/  IMAD.MOV R9, RZ, RZ, -R16 ;  /* 0x000000ffff097224 */ /* 0x000fe200078e0a10 */
[----:B------:R-:W-:Y:S01]  /*25b0*/  MOV R8, RZ ;  /* 0x000000ff00087202 */ /* 0x000fe20000000f00 */
[----:B------:R-:W-:-:S05]  /*25c0*/  DMUL.RP R6, R18, R6 ;  /* 0x0000000612067228 */ /* 0x000fca0000008000 */
[----:B------:R-:W-:-:S05]  /*25d0*/  DFMA R8, R20, -R8, R18 ;  /* 0x800000081408722b */ /* 0x000fca0000000012 */
[----:B------:R-:W-:Y:S02]  /*25e0*/  LOP3.LUT R15, R7, R15, RZ, 0x3c, !PT ;  /* 0x0000000f070f7212 */ /* 0x000fe400078e3cff */
[----:B------:R-:W-:-:S04]  /*25f0*/  IADD3 R8, PT, PT, -R16, -0x43300000, RZ ;  /* 0xbcd0000010087810 */ /* 0x000fc80007ffe1ff */
[----:B------:R-:W-:-:S04]  /*2600*/  FSETP.NEU.AND P0, PT, |R9|, R8, PT ;  /* 0x000000080900720b */ /* 0x000fc80003f0d200 */
[----:B------:R-:W-:Y:S02]  /*2610*/  FSEL R20, R6, R20, !P0 ;  /* 0x0000001406147208 */ /* 0x000fe40004000000 */
[----:B------:R-:W-:Y:S01]  /*2620*/  FSEL R21, R15, R21, !P0 ;  /* 0x000000150f157208 */ /* 0x000fe20004000000 */
[----:B------:R-:W-:Y:S06]  /*2630*/  BRA `(.L_x_43) ;  /* 0x0000000000547947 */ /* 0x000fec0003800000 */
.L_x_42:
[----:B------:R-:W-:-:S14]  /*2640*/  DSETP.NAN.AND P0, PT, R6, R6, PT ;  /* 0x000000060600722a */ /* 0x000fdc0003f08000 */
[----:B------:R-:W-:Y:S05]  /*2650*/  @P0 BRA `(.L_x_44) ;  /* 0x0000000000440947 */ /* 0x000fea0003800000 */
[----:B------:R-:W-:-:S14]  /*2660*/  DSETP.NAN.AND P0, PT, R8, R8, PT ;  /* 0x000000080800722a */ /* 0x000fdc0003f08000 */
[----:B------:R-:W-:Y:S05]  /*2670*/  @P0 BRA `(.L_x_45) ;  /* 0x0000000000300947 */ /* 0x000fea0003800000 */
[----:B------:R-:W-:Y:S01]  /*2680*/  ISETP.NE.AND P0, PT, R28, R27, PT ;  /* 0x0000001b1c00720c */ /* 0x000fe20003f05270 */
[----:B------:R-:W-:Y:S01]  /*2690*/  IMAD.MOV.U32 R21, RZ, RZ, -0x80000 ;  /* 0xfff80000ff157424 */ /* 0x000fe200078e00ff */
[----:B------:R-:W-:-:S11]  /*26a0*/  MOV R20, 0x0 ;  /* 0x0000000000147802 */ /* 0x000fd60000000f00 */
[----:B------:R-:W-:Y:S05]  /*26b0*/  @!P0 BRA `(.L_x_43) ;  /* 0x0000000000348947 */ /* 0x000fea0003800000 */
[----:B------:R-:W-:Y:S02]  /*26c0*/  ISETP.NE.AND P0, PT, R28, 0x7ff00000, PT ;  /* 0x7ff000001c00780c */ /* 0x000fe40003f05270 */
[----:B------:R-:W-:Y:S02]  /*26d0*/  LOP3.LUT R21, R7, 0x80000000, R9, 0x48, !PT ;  /* 0x8000000007157812 */ /* 0x000fe400078e4809 */
[----:B------:R-:W-:-:S13]  /*26e0*/  ISETP.EQ.OR P0, PT, R27, RZ, !P0 ;  /* 0x000000ff1b00720c */ /* 0x000fda0004702670 */
[----:B------:R-:W-:Y:S02]  /*26f0*/  @P0 LOP3.LUT R6, R21, 0x7ff00000, RZ, 0xfc, !PT ;  /* 0x7ff0000015060812 */ /* 0x000fe400078efcff */
[----:B------:R-:W-:Y:S02]  /*2700*/  @!P0 MOV R20, RZ ;  /* 0x000000ff00148202 */ /* 0x000fe40000000f00 */
[----:B------:R-:W-:Y:S01]  /*2710*/  @P0 MOV R20, RZ ;  /* 0x000000ff00140202 */ /* 0x000fe20000000f00 */
[----:B------:R-:W-:Y:S01]  /*2720*/  @P0 IMAD.MOV.U32 R21, RZ, RZ, R6 ;  /* 0x000000ffff150224 */ /* 0x000fe200078e0006 */
[----:B------:R-:W-:Y:S06]  /*2730*/  BRA `(.L_x_43) ;  /* 0x0000000000147947 */ /* 0x000fec0003800000 */
.L_x_45:
[----:B------:R-:W-:Y:S02]  /*2740*/  LOP3.LUT R21, R9, 0x80000, RZ, 0xfc, !PT ;  /* 0x0008000009157812 */ /* 0x000fe400078efcff */
[----:B------:R-:W-:Y:S01]  /*2750*/  MOV R20, R8 ;  /* 0x0000000800147202 */ /* 0x000fe20000000f00 */
[----:B------:R-:W-:Y:S06]  /*2760*/  BRA `(.L_x_43) ;  /* 0x0000000000087947 */ /* 0x000fec0003800000 */
.L_x_44:
[----:B------:R-:W-:Y:S02]  /*2770*/  LOP3.LUT R21, R7, 0x80000, RZ, 0xfc, !PT ;  /* 0x0008000007157812 */ /* 0x000fe400078efcff */
[----:B------:R-:W-:-:S07]  /*2780*/  MOV R20, R6 ;  /* 0x0000000600147202 */ /* 0x000fce0000000f00 */
.L_x_43:
[----:B------:R-:W-:Y:S01]  /*2790*/  MOV R6, R0 ;  /* 0x0000000000067202 */ /* 0x000fe20000000f00 */
[----:B------:R-:W-:Y:S01]  /*27a0*/  IMAD.MOV.U32 R7, RZ, RZ, 0x0 ;  /* 0x00000000ff077424 */ /* 0x000fe200078e00ff */
[----:B------:R-:W-:Y:S01]  /*27b0*/  MOV R9, R21 ;  /* 0x0000001500097202 */ /* 0x000fe20000000f00 */
[----:B------:R-:W-:Y:S02]  /*27c0*/  IMAD.MOV.U32 R8, RZ, RZ, R20 ;  /* 0x000000ffff087224 */ /* 0x000fe400078e0014 */
[----:B------:R-:W-:Y:S05]  /*27d0*/  RET.REL.NODEC R6 `(gather_kernel_center) ;  /* 0xffffffd806087950 */ /* 0x000fea0003c3ffff */
        .weak           $__internal_1_$__cuda_sm20_sqrt_rn_f32_slowpath
        .type           $__internal_1_$__cuda_sm20_sqrt_rn_f32_slowpath,@function
        .size           $__internal_1_$__cuda_sm20_sqrt_rn_f32_slowpath,($__internal_2_$__cuda_sm3x_div_rn_noftz_f32_slowpath - $__internal_1_$__cuda_sm20_sqrt_rn_f32_slowpath)
$__internal_1_$__cuda_sm20_sqrt_rn_f32_slowpath:
[----:B------:R-:W-:-:S13]  /*27e0*/  LOP3.LUT P0, RZ, R0, 0x7fffffff, RZ, 0xc0, !PT ;  /* 0x7fffffff00ff7812 */ /* 0x000fda000780c0ff */
[----:B------:R-:W-:Y:S01]  /*27f0*/  @!P0 MOV R2, R0 ;  /* 0x0000000000028202 */ /* 0x000fe20000000f00 */
[----:B------:R-:W-:Y:S06]  /*2800*/  @!P0 BRA `(.L_x_46) ;  /* 0x0000000000408947 */ /* 0x000fec0003800000 */
[----:B------:R-:W-:-:S13]  /*2810*/  FSETP.GEU.FTZ.AND P0, PT, R0, RZ, PT ;  /* 0x000000ff0000720b */ /* 0x000fda0003f1e000 */
[----:B------:R-:W-:Y:S01]  /*2820*/  @!P0 MOV R2, 0x7fffffff ;  /* 0x7fffffff00028802 */ /* 0x000fe20000000f00 */
[----:B------:R-:W-:Y:S06]  /*2830*/  @!P0 BRA `(.L_x_46) ;  /* 0x0000000000348947 */ /* 0x000fec0003800000 */
[----:B------:R-:W-:-:S13]  /*2840*/  FSETP.GTU.FTZ.AND P0, PT, |R0|, +INF , PT ;  /* 0x7f8000000000780b */ /* 0x000fda0003f1c200 */
[----:B------:R-:W-:Y:S01]  /*2850*/  @P0 FADD.FTZ R2, R0, 1 ;  /* 0x3f80000000020421 */ /* 0x000fe20000010000 */
[----:B------:R-:W-:Y:S06]  /*2860*/  @P0 BRA `(.L_x_46) ;  /* 0x0000000000280947 */ /* 0x000fec0003800000 */
[----:B------:R-:W-:-:S13]  /*2870*/  FSETP.NEU.FTZ.AND P0, PT, |R0|, +INF , PT ;  /* 0x7f8000000000780b */ /* 0x000fda0003f1d200 */
[----:B------:R-:W-:-:S04]  /*2880*/  @P0 FFMA R3, R0, 1.84467440737095516160e+19, RZ ;  /* 0x5f80000000030823 */ /* 0x000fc800000000ff */
[----:B------:R-:W0:Y:S02]  /*2890*/  @P0 MUFU.RSQ R2, R3 ;  /* 0x0000000300020308 */ /* 0x000e240000001400 */
[----:B0-----:R-:W-:Y:S01]  /*28a0*/  @P0 FMUL.FTZ R26, R3, R2 ;  /* 0x00000002031a0220 */ /* 0x001fe20000410000 */
[----:B------:R-:W-:Y:S01]  /*28b0*/  @P0 FMUL.FTZ R28, R2, 0.5 ;  /* 0x3f000000021c0820 */ /* 0x000fe20000410000 */
[----:B------:R-:W-:Y:S02]  /*28c0*/  @!P0 IMAD.MOV.U32 R2, RZ, RZ, R0 ;  /* 0x000000ffff028224 */ /* 0x000fe400078e0000 */
[----:B------:R-:W-:-:S04]  /*28d0*/  @P0 FADD.FTZ R27, -R26, -RZ ;  /* 0x800000ff1a1b0221 */ /* 0x000fc80000010100 */
[----:B------:R-:W-:-:S04]  /*28e0*/  @P0 FFMA R27, R26, R27, R3 ;  /* 0x0000001b1a1b0223 */ /* 0x000fc80000000003 */
[----:B------:R-:W-:-:S04]  /*28f0*/  @P0 FFMA R27, R27, R28, R26 ;  /* 0x0000001c1b1b0223 */ /* 0x000fc8000000001a */
[----:B------:R-:W-:-:S07]  /*2900*/  @P0 FMUL.FTZ R2, R27, 2.3283064365386962891e-10 ;  /* 0x2f8000001b020820 */ /* 0x000fce0000410000 */
.L_x_46:
[----:B------:R-:W-:Y:S01]  /*2910*/  MOV R0, R2 ;  /* 0x0000000200007202 */ /* 0x000fe20000000f00 */
[----:B------:R-:W-:Y:S01]  /*2920*/  IMAD.MOV.U32 R3, RZ, RZ, 0x0 ;  /* 0x00000000ff037424 */ /* 0x000fe200078e00ff */
[----:B------:R-:W-:-:S04]  /*2930*/  MOV R2, R29 ;  /* 0x0000001d00027202 */ /* 0x000fc80000000f00 */
[----:B------:R-:W-:Y:S05]  /*2940*/  RET.REL.NODEC R2 `(gather_kernel_center) ;  /* 0xffffffd402ac7950 */ /* 0x000fea0003c3ffff */
        .weak           $__internal_2_$__cuda_sm3x_div_rn_noftz_f32_slowpath
        .type           $__internal_2_$__cuda_sm3x_div_rn_noftz_f32_slowpath,@function
        .size           $__internal_2_$__cuda_sm3x_div_rn_noftz_f32_slowpath,(.L_x_117 - $__internal_2_$__cuda_sm3x_div_rn_noftz_f32_slowpath)
$__internal_2_$__cuda_sm3x_div_rn_noftz_f32_slowpath:
[----:B------:R-:W-:Y:S01]  /*2950*/  SHF.R.U32.HI R23, RZ, 0x17, R34 ;  /* 0x00000017ff177819 */ /* 0x000fe20000011622 */
[----:B------:R-:W-:Y:S01]  /*2960*/  BSSY.RECONVERGENT B2, `(.L_x_47) ;  /* 0x0000063000027945 */ /* 0x000fe20003800200 */
[----:B------:R-:W-:Y:S02]  /*2970*/  SHF.R.U32.HI R33, RZ, 0x17, R0 ;  /* 0x00000017ff217819 */ /* 0x000fe40000011600 */
[----:B------:R-:W-:Y:S02]  /*2980*/  LOP3.LUT R23, R23, 0xff, RZ, 0xc0, !PT ;  /* 0x000000ff17177812 */ /* 0x000fe400078ec0ff */
[----:B------:R-:W-:Y:S02]  /*2990*/  LOP3.LUT R33, R33, 0xff, RZ, 0xc0, !PT ;  /* 0x000000ff21217812 */ /* 0x000fe400078ec0ff */
[----:B------:R-:W-:Y:S02]  /*29a0*/  IADD3 R31, PT, PT, R23, -0x1, RZ ;  /* 0xffffffff171f7810 */ /* 0x000fe40007ffe0ff */
[----:B------:R-:W-:-:S02]  /*29b0*/  IADD3 R32, PT, PT, R33, -0x1, RZ ;  /* 0xffffffff21207810 */ /* 0x000fc40007ffe0ff */
[----:B------:R-:W-:-:S04]  /*29c0*/  ISETP.GT.U32.AND P0, PT, R31, 0xfd, PT ;  /* 0x000000fd1f00780c */ /* 0x000fc80003f04070 */
[----:B------:R-:W-:-:S13]  /*29d0*/  ISETP.GT.U32.OR P0, PT, R32, 0xfd, P0 ;  /* 0x000000fd2000780c */ /* 0x000fda0000704470 */
[----:B------:R-:W-:Y:S01]  /*29e0*/  @!P0 IMAD.MOV.U32 R30, RZ, RZ, RZ ;  /* 0x000000ffff1e8224 */ /* 0x000fe200078e00ff */
[----:B------:R-:W-:Y:S06]  /*29f0*/  @!P0 BRA `(.L_x_48) ;  /* 0x00000000005c8947 */ /* 0x000fec0003800000 */
[----:B------:R-:W-:Y:S02]  /*2a00*/  FSETP.GTU.FTZ.AND P0, PT, |R0|, +INF , PT ;  /* 0x7f8000000000780b */ /* 0x000fe40003f1c200 */
[----:B------:R-:W-:-:S04]  /*2a10*/  FSETP.GTU.FTZ.AND P1, PT, |R34|, +INF , PT ;  /* 0x7f8000002200780b */ /* 0x000fc80003f3c200 */
[----:B------:R-:W-:-:S13]  /*2a20*/  PLOP3.LUT P0, PT, P0, P1, PT, 0xf8, 0x8f ;  /* 0x00000000008f781c */ /* 0x000fda0000703f70 */
[----:B------:R-:W-:Y:S05]  /*2a30*/  @P0 BRA `(.L_x_49) ;  /* 0x0000000400500947 */ /* 0x000fea0003800000 */
[----:B------:R-:W-:-:S13]  /*2a40*/  LOP3.LUT P0, RZ, R34, 0x7fffffff, R0, 0xc8, !PT ;  /* 0x7fffffff22ff7812 */ /* 0x000fda000780c800 */
[----:B------:R-:W-:Y:S05]  /*2a50*/  @!P0 BRA `(.L_x_50) ;  /* 0x0000000400408947 */ /* 0x000fea0003800000 */
[----:B------:R-:W-:Y:S02]  /*2a60*/  FSETP.NEU.FTZ.AND P2, PT, |R0|, +INF , PT ;  /* 0x7f8000000000780b */ /* 0x000fe40003f5d200 */
[----:B------:R-:W-:Y:S02]  /*2a70*/  FSETP.NEU.FTZ.AND P1, PT, |R34|, +INF , PT ;  /* 0x7f8000002200780b */ /* 0x000fe40003f3d200 */
[----:B------:R-:W-:-:S11]  /*2a80*/  FSETP.NEU.FTZ.AND P0, PT, |R0|, +INF , PT ;  /* 0x7f8000000000780b */ /* 0x000fd60003f1d200 */
[----:B------:R-:W-:Y:S05]  /*2a90*/  @!P1 BRA !P2, `(.L_x_50) ;  /* 0x0000000400309947 */ /* 0x000fea0005000000 */
[----:B------:R-:W-:-:S04]  /*2aa0*/  LOP3.LUT P2, RZ, R0, 0x7fffffff, RZ, 0xc0, !PT ;  /* 0x7fffffff00ff7812 */ /* 0x000fc8000784c0ff */
[----:B------:R-:W-:-:S13]  /*2ab0*/  PLOP3.LUT P1, PT, P1, P2, PT, 0x2f, 0xf2 ;  /* 0x0000000000f2781c */ /* 0x000fda0000f24577 */
[----:B------:R-:W-:Y:S05]  /*2ac0*/  @P1 BRA `(.L_x_51) ;  /* 0x00000004001c1947 */ /* 0x000fea0003800000 */
[----:B------:R-:W-:-:S04]  /*2ad0*/  LOP3.LUT P1, RZ, R34, 0x7fffffff, RZ, 0xc0, !PT ;  /* 0x7fffffff22ff7812 */ /* 0x000fc8000782c0ff */
[----:B------:R-:W-:-:S13]  /*2ae0*/  PLOP3.LUT P0, PT, P0, P1, PT, 0x2f, 0xf2 ;  /* 0x0000000000f2781c */ /* 0x000fda0000702577 */
[----:B------:R-:W-:Y:S05]  /*2af0*/  @P0 BRA `(.L_x_52) ;  /* 0x0000000400040947 */ /* 0x000fea0003800000 */
[----:B------:R-:W-:Y:S02]  /*2b00*/  ISETP.GE.AND P0, PT, R32, RZ, PT ;  /* 0x000000ff2000720c */ /* 0x000fe40003f06270 */
[----:B------:R-:W-:-:S11]  /*2b10*/  ISETP.GE.AND P1, PT, R31, RZ, PT ;  /* 0x000000ff1f00720c */ /* 0x000fd60003f26270 */
[----:B------:R-:W-:Y:S01]  /*2b20*/  @P0 MOV R30, RZ ;  /* 0x000000ff001e0202 */ /* 0x000fe20000000f00 */
[----:B------:R-:W-:Y:S01]  /*2b30*/  @!P0 FFMA R0, R0, 1.84467440737095516160e+19, RZ ;  /* 0x5f80000000008823 */ /* 0x000fe200000000ff */
[----:B------:R-:W-:Y:S01]  /*2b40*/  @!P0 MOV R30, 0xffffffc0 ;  /* 0xffffffc0001e8802 */ /* 0x000fe20000000f00 */
[----:B------:R-:W-:-:S04]  /*2b50*/  @!P1 FFMA R34, R34, 1.84467440737095516160e+19, RZ ;  /* 0x5f80000022229823 */ /* 0x000fc800000000ff */
[----:B------:R-:W-:-:S07]  /*2b60*/  @!P1 VIADD R30, R30, 0x40 ;  /* 0x000000401e1e9836 */ /* 0x000fce0000000000 */
.L_x_48:
[----:B------:R-:W-:Y:S01]  /*2b70*/  LEA R32, R23, 0xc0800000, 0x17 ;  /* 0xc080000017207811 */ /* 0x000fe200078eb8ff */
[----:B------:R-:W-:Y:S01]  /*2b80*/  BSSY.RECONVERGENT B3, `(.L_x_53) ;  /* 0x0000036000037945 */ /* 0x000fe20003800200 */
[----:B------:R-:W-:Y:S02]  /*2b90*/  IADD3 R33, PT, PT, R33, -0x7f, RZ ;  /* 0xffffff8121217810 */ /* 0x000fe40007ffe0ff */
[----:B------:R-:W-:-:S03]  /*2ba0*/  IADD3 R32, PT, PT, -R32, R34, RZ ;  /* 0x0000002220207210 */ /* 0x000fc60007ffe1ff */
[----:B------:R-:W-:Y:S01]  /*2bb0*/  IMAD R0, R33, -0x800000, R0 ;  /* 0xff80000021007824 */ /* 0x000fe200078e0200 */
[----:B------:R0:W1:Y:S02]  /*2bc0*/  MUFU.RCP R31, R32 ;  /* 0x00000020001f7308 */ /* 0x0000640000001000 */
[----:B0-----:R-:W-:-:S04]  /*2bd0*/  FADD.FTZ R32, -R32, -RZ ;  /* 0x800000ff20207221 */ /* 0x001fc80000010100 */
[----:B-1----:R-:W-:-:S04]  /*2be0*/  FFMA R34, R31, R32, 1 ;  /* 0x3f8000001f227423 */ /* 0x002fc80000000020 */
[----:B------:R-:W-:-:S04]  /*2bf0*/  FFMA R31, R31, R34, R31 ;  /* 0x000000221f1f7223 */ /* 0x000fc8000000001f */
[----:B------:R-:W-:-:S04]  /*2c00*/  FFMA R34, R0, R31, RZ ;  /* 0x0000001f00227223 */ /* 0x000fc800000000ff */
[----:B------:R-:W-:-:S04]  /*2c10*/  FFMA R35, R32, R34, R0 ;  /* 0x0000002220237223 */ /* 0x000fc80000000000 */
[----:B------:R-:W-:-:S04]  /*2c20*/  FFMA R35, R31, R35, R34 ;  /* 0x000000231f237223 */ /* 0x000fc80000000022 */
[----:B------:R-:W-:Y:S01]  /*2c30*/  FFMA R0, R32, R35, R0 ;  /* 0x0000002320007223 */ /* 0x000fe20000000000 */
[----:B------:R-:W-:-:S03]  /*2c40*/  IADD3 R32, PT, PT, R33, 0x7f, -R23 ;  /* 0x0000007f21207810 */ /* 0x000fc60007ffe817 */
[----:B------:R-:W-:Y:S02]  /*2c50*/  FFMA R23, R31, R0, R35 ;  /* 0x000000001f177223 */ /* 0x000fe40000000023 */
[----:B------:R-:W-:-:S03]  /*2c60*/  IMAD.IADD R32, R32, 0x1, R30 ;  /* 0x0000000120207824 */ /* 0x000fc600078e021e */
[----:B------:R-:W-:-:S04]  /*2c70*/  SHF.R.U32.HI R30, RZ, 0x17, R23 ;  /* 0x00000017ff1e7819 */ /* 0x000fc80000011617 */
[----:B------:R-:W-:-:S04]  /*2c80*/  LOP3.LUT R30, R30, 0xff, RZ, 0xc0, !PT ;  /* 0x000000ff1e1e7812 */ /* 0x000fc800078ec0ff */
[----:B------:R-:W-:-:S04]  /*2c90*/  IADD3 R30, PT, PT, R30, R32, RZ ;  /* 0x000000201e1e7210 */ /* 0x000fc80007ffe0ff */
[----:B------:R-:W-:-:S04]  /*2ca0*/  IADD3 R33, PT, PT, R30, -0x1, RZ ;  /* 0xffffffff1e217810 */ /* 0x000fc80007ffe0ff */
[----:B------:R-:W-:-:S13]  /*2cb0*/  ISETP.GE.U32.AND P0, PT, R33, 0xfe, PT ;  /* 0x000000fe2100780c */ /* 0x000fda0003f06070 */
[----:B------:R-:W-:Y:S05]  /*2cc0*/  @!P0 BRA `(.L_x_54) ;  /* 0x0000000000808947 */ /* 0x000fea0003800000 */
[----:B------:R-:W-:-:S13]  /*2cd0*/  ISETP.GT.AND P0, PT, R30, 0xfe, PT ;  /* 0x000000fe1e00780c */ /* 0x000fda0003f04270 */
[----:B------:R-:W-:Y:S05]  /*2ce0*/  @P0 BRA `(.L_x_55) ;  /* 0x00000000006c0947 */ /* 0x000fea0003800000 */
[----:B------:R-:W-:-:S13]  /*2cf0*/  ISETP.GE.AND P0, PT, R30, 0x1, PT ;  /* 0x000000011e00780c */ /* 0x000fda0003f06270 */
[----:B------:R-:W-:Y:S05]  /*2d00*/  @P0 BRA `(.L_x_56) ;  /* 0x0000000000740947 */ /* 0x000fea0003800000 */
[----:B------:R-:W-:Y:S02]  /*2d10*/  ISETP.GE.AND P0, PT, R30, -0x18, PT ;  /* 0xffffffe81e00780c */ /* 0x000fe40003f06270 */
[----:B------:R-:W-:-:S11]  /*2d20*/  LOP3.LUT R23, R23, 0x80000000, RZ, 0xc0, !PT ;  /* 0x8000000017177812 */ /* 0x000fd600078ec0ff */
[----:B------:R-:W-:Y:S05]  /*2d30*/  @!P0 BRA `(.L_x_56) ;  /* 0x0000000000688947 */ /* 0x000fea0003800000 */
[CCC-:B------:R-:W-:Y:S01]  /*2d40*/  FFMA.RZ R32, R31.reuse, R0.reuse, R35.reuse ;  /* 0x000000001f207223 */ /* 0x1c0fe2000000c023 */
[CCC-:B------:R-:W-:Y:S01]  /*2d50*/  FFMA.RP R33, R31.reuse, R0.reuse, R35.reuse ;  /* 0x000000001f217223 */ /* 0x1c0fe20000008023 */
[----:B------:R-:W-:Y:S01]  /*2d60*/  FFMA.RM R0, R31, R0, R35 ;  /* 0x000000001f007223 */ /* 0x000fe20000004023 */
[C---:B------:R-:W-:Y:S01]  /*2d70*/  VIADD R31, R30.reuse, 0x20 ;  /* 0x000000201e1f7836 */ /* 0x040fe20000000000 */
[----:B------:R-:W-:Y:S02]  /*2d80*/  ISETP.NE.AND P2, PT, R30, RZ, PT ;  /* 0x000000ff1e00720c */ /* 0x000fe40003f45270 */
[----:B------:R-:W-:Y:S02]  /*2d90*/  LOP3.LUT R32, R32, 0x7fffff, RZ, 0xc0, !PT ;  /* 0x007fffff20207812 */ /* 0x000fe400078ec0ff */
[----:B------:R-:W-:Y:S02]  /*2da0*/  ISETP.NE.AND P1, PT, R30, RZ, PT ;  /* 0x000000ff1e00720c */ /* 0x000fe40003f25270 */
[----:B------:R-:W-:-:S02]  /*2db0*/  LOP3.LUT R32, R32, 0x800000, RZ, 0xfc, !PT ;  /* 0x0080000020207812 */ /* 0x000fc400078efcff */
[----:B------:R-:W-:Y:S02]  /*2dc0*/  IADD3 R30, PT, PT, -R30, RZ, RZ ;  /* 0x000000ff1e1e7210 */ /* 0x000fe40007ffe1ff */
[----:B------:R-:W-:Y:S02]  /*2dd0*/  SHF.L.U32 R31, R32, R31, RZ ;  /* 0x0000001f201f7219 */ /* 0x000fe400000006ff */
[----:B------:R-:W-:Y:S02]  /*2de0*/  FSETP.NEU.FTZ.AND P0, PT, R33, R0, PT ;  /* 0x000000002100720b */ /* 0x000fe40003f1d000 */
[----:B------:R-:W-:Y:S02]  /*2df0*/  SEL R30, R30, RZ, P2 ;  /* 0x000000ff1e1e7207 */ /* 0x000fe40001000000 */
[----:B------:R-:W-:Y:S02]  /*2e00*/  ISETP.NE.AND P1, PT, R31, RZ, P1 ;  /* 0x000000ff1f00720c */ /* 0x000fe40000f25270 */
[----:B------:R-:W-:-:S02]  /*2e10*/  SHF.R.U32.HI R32, RZ, R30, R32 ;  /* 0x0000001eff207219 */ /* 0x000fc40000011620 */
[----:B------:R-:W-:Y:S02]  /*2e20*/  PLOP3.LUT P0, PT, P0, P1, PT, 0xf8, 0x8f ;  /* 0x00000000008f781c */ /* 0x000fe40000703f70 */
[----:B------:R-:W-:Y:S02]  /*2e30*/  SHF.R.U32.HI R30, RZ, 0x1, R32 ;  /* 0x00000001ff1e7819 */ /* 0x000fe40000011620 */
[----:B------:R-:W-:-:S04]  /*2e40*/  SEL R0, RZ, 0x1, !P0 ;  /* 0x00000001ff007807 */ /* 0x000fc80004000000 */
[----:B------:R-:W-:-:S04]  /*2e50*/  LOP3.LUT R0, R0, 0x1, R30, 0xf8, !PT ;  /* 0x0000000100007812 */ /* 0x000fc800078ef81e */
[----:B------:R-:W-:-:S04]  /*2e60*/  LOP3.LUT R0, R0, R32, RZ, 0xc0, !PT ;  /* 0x0000002000007212 */ /* 0x000fc800078ec0ff */
[----:B------:R-:W-:-:S04]  /*2e70*/  IADD3 R0, PT, PT, R30, R0, RZ ;  /* 0x000000001e007210 */ /* 0x000fc80007ffe0ff */
[----:B------:R-:W-:Y:S01]  /*2e80*/  LOP3.LUT R23, R0, R23, RZ, 0xfc, !PT ;  /* 0x0000001700177212 */ /* 0x000fe200078efcff */
[----:B------:R-:W-:Y:S06]  /*2e90*/  BRA `(.L_x_56) ;  /* 0x0000000000107947 */ /* 0x000fec0003800000 */
.L_x_55:
[----:B------:R-:W-:-:S04]  /*2ea0*/  LOP3.LUT R23, R23, 0x80000000, RZ, 0xc0, !PT ;  /* 0x8000000017177812 */ /* 0x000fc800078ec0ff */
[----:B------:R-:W-:Y:S01]  /*2eb0*/  LOP3.LUT R23, R23, 0x7f800000, RZ, 0xfc, !PT ;  /* 0x7f80000017177812 */ /* 0x000fe200078efcff */
[----:B------:R-:W-:Y:S06]  /*2ec0*/  BRA `(.L_x_56) ;  /* 0x0000000000047947 */ /* 0x000fec0003800000 */
.L_x_54:
[----:B------:R-:W-:-:S07]  /*2ed0*/  IMAD R23, R32, 0x800000, R23 ;  /* 0x0080000020177824 */ /* 0x000fce00078e0217 */
.L_x_56:
[----:B------:R-:W-:Y:S05]  /*2ee0*/  BSYNC.RECONVERGENT B3 ;  /* 0x0000000000037941 */ /* 0x000fea0003800200 */
.L_x_53:
[----:B------:R-:W-:Y:S01]  /*2ef0*/  MOV R0, R23 ;  /* 0x0000001700007202 */ /* 0x000fe20000000f00 */
[----:B------:R-:W-:Y:S06]  /*2f00*/  BRA `(.L_x_57) ;  /* 0x0000000000207947 */ /* 0x000fec0003800000 */
.L_x_52:
[----:B------:R-:W-:-:S04]  /*2f10*/  LOP3.LUT R0, R34, 0x80000000, R0, 0x48, !PT ;  /* 0x8000000022007812 */ /* 0x000fc800078e4800 */
[----:B------:R-:W-:Y:S01]  /*2f20*/  LOP3.LUT R0, R0, 0x7f800000, RZ, 0xfc, !PT ;  /* 0x7f80000000007812 */ /* 0x000fe200078efcff */
[----:B------:R-:W-:Y:S06]  /*2f30*/  BRA `(.L_x_57) ;  /* 0x0000000000147947 */ /* 0x000fec0003800000 */
.L_x_51:
[----:B------:R-:W-:Y:S01]  /*2f40*/  LOP3.LUT R0, R34, 0x80000000, R0, 0x48, !PT ;  /* 0x8000000022007812 */ /* 0x000fe200078e4800 */
[----:B------:R-:W-:Y:S06]  /*2f50*/  BRA `(.L_x_57) ;  /* 0x00000000000c7947 */ /* 0x000fec0003800000 */
.L_x_50:
[----:B------:R-:W0:Y:S01]  /*2f60*/  MUFU.RSQ R0, -QNAN ;  /* 0xffc0000000007908 */ /* 0x000e220000001400 */
[----:B------:R-:W-:Y:S05]  /*2f70*/  BRA `(.L_x_57) ;  /* 0x0000000000047947 */ /* 0x000fea0003800000 */
.L_x_49:
[----:B------:R-:W-:-:S07]  /*2f80*/  FADD.FTZ R0, R0, R34 ;  /* 0x0000002200007221 */ /* 0x000fce0000010000 */
.L_x_57:
[----:B------:R-:W-:Y:S05]  /*2f90*/  BSYNC.RECONVERGENT B2 ;  /* 0x0000000000027941 */ /* 0x000fea0003800200 */
.L_x_47:
[----:B------:R-:W-:-:S04]  /*2fa0*/  HFMA2 R23, -RZ, RZ, 0, 0 ;  /* 0x00000000ff177431 */ /* 0x000fc800000001ff */
[----:B0-----:R-:W-:Y:S05]  /*2fb0*/  RET.REL.NODEC R22 `(gather_kernel_center) ;  /* 0xffffffd016107950 */ /* 0x001fea0003c3ffff */
.L_x_58:
        /* <DEDUP_REMOVED lines=12> */
.L_x_117:


//--------------------- .text.gather_kernel       --------------------------
	.section	.text.gather_kernel,"ax",@progbits
	.align	128
        .global         gather_kernel
        .type           gather_kernel,@function
        .size           gather_kernel,(.L_x_119 - gather_kernel)
        .other          gather_kernel,@"STO_CUDA_ENTRY STV_DEFAULT"
gather_kernel:
.text.gather_kernel:
[----:B------:R-:W-:Y:S01]  /*0000*/  LDC R1, c[0x0][0x37c] ;  /* 0x0000df00ff017b82 */ /* 0x000fe20000000800 */
[----:B------:R-:W0:Y:S01]  /*0010*/  S2R R23, SR_CTAID.Y ;  /* 0x0000000000177919 */ /* 0x000e220000002600 */
[----:B------:R-:W1:Y:S01]  /*0020*/  LDCU UR4, c[0x0][0x360] ;  /* 0x00006c00ff0477ac */ /* 0x000e620008000800 */
[----:B------:R-:W0:Y:S01]  /*0030*/  S2R R2, SR_TID.Y ;  /* 0x0000000000027919 */ /* 0x000e220000002200 */
[----:B------:R-:W0:Y:S01]  /*0040*/  LDCU UR5, c[0x0][0x364] ;  /* 0x00006c80ff0577ac */ /* 0x000e220008000800 */
[----:B------:R-:W1:Y:S01]  /*0050*/  S2R R9, SR_CTAID.X ;  /* 0x0000000000097919 */ /* 0x000e620000002500 */
[----:B------:R-:W2:Y:S01]  /*0060*/  LDCU.64 UR8, c[0x0][0x3a8] ;  /* 0x00007500ff0877ac */ /* 0x000ea20008000a00 */
[----:B------:R-:W1:Y:S01]  /*0070*/  S2R R0, SR_TID.X ;  /* 0x0000000000007919 */ /* 0x000e620000002100 */
[----:B------:R-:W3:Y:S01]  /*0080*/  LDCU UR6, c[0x0][0x368] ;  /* 0x00006d00ff0677ac */ /* 0x000ee20008000800 */
[----:B------:R-:W3:Y:S01]  /*0090*/  S2R R6, SR_CTAID.Z ;  /* 0x0000000000067919 */ /* 0x000ee20000002700 */
[----:B------:R-:W4:Y:S01]  /*00a0*/  LDCU UR7, c[0x0][0x3a4] ;  /* 0x00007480ff0777ac */ /* 0x000f220008000800 */
[----:B------:R-:W3:Y:S01]  /*00b0*/  S2R R3, SR_TID.Z ;  /* 0x0000000000037919 */ /* 0x000ee20000002300 */
[----:B0-----:R-:W-:-:S05]  /*00c0*/  IMAD R23, R23, UR5, R2 ;  /* 0x0000000517177c24 */ /* 0x001fca000f8e0202 */
[----:B--2---:R-:W-:Y:S01]  /*00d0*/  ISETP.GE.AND P0, PT, R23, UR8, PT ;  /* 0x0000000817007c0c */ /* 0x004fe2000bf06270 */
[----:B-1----:R-:W-:-:S05]  /*00e0*/  IMAD R9, R9, UR4, R0 ;  /* 0x0000000409097c24 */ /* 0x002fca000f8e0200 */
[----:B----4-:R-:W-:Y:S01]  /*00f0*/  ISETP.GE.OR P0, PT, R9, UR7, P0 ;  /* 0x0000000709007c0c */ /* 0x010fe20008706670 */
[----:B---3--:R-:W-:-:S05]  /*0100*/  IMAD R6, R6, UR6, R3 ;  /* 0x0000000606067c24 */ /* 0x008fca000f8e0203 */
[----:B------:R-:W-:-:S13]  /*0110*/  ISETP.GE.OR P0, PT, R6, UR9, P0 ;  /* 0x0000000906007c0c */ /* 0x000fda0008706670 */
[----:B------:R-:W-:Y:S05]  /*0120*/  @P0 EXIT ;  /* 0x000000000000094d */ /* 0x000fea0003800000 */
[----:B------:R-:W0:Y:S01]  /*0130*/  LDCU UR4, c[0x0][0x39c] ;  /* 0x00007380ff0477ac */ /* 0x000e220008000800 */
[----:B------:R-:W-:Y:S01]  /*0140*/  HFMA2 R2, -RZ, RZ, 0, 5.9604644775390625e-08 ;  /* 0x00000001ff027431 */ /* 0x000fe200000001ff */
        /* <DEDUP_REMOVED lines=13> */
[----:B------:R-:W-:Y:S01]  /*0220*/  FSETP.GT.AND P0, PT, |R0|, 1.469367938527859385e-39, PT ;  /* 0x001000000000780b */ /* 0x000fe20003f04200 */
[----:B------:R-:W-:-:S04]  /*0230*/  IMAD R0, R6, UR8, R23 ;  /* 0x0000000806007c24 */ /* 0x000fc8000f8e0217 */
[----:B------:R-:W-:-:S08]  /*0240*/  IMAD R7, R0, UR7, R9 ;  /* 0x0000000700077c24 */ /* 0x000fd0000f8e0209 */
[----:B------:R-:W-:Y:S05]  /*0250*/  @P0 BRA `(.L_x_59) ;  /* 0x0000000000200947 */ /* 0x000fea0003800000 */
[----:B------:R-:W-:Y:S01]  /*0260*/  IMAD.MOV.U32 R8, RZ, RZ, 0x54442d18 ;  /* 0x54442d18ff087424 */ /* 0x000fe200078e00ff */
[----:B------:R-:W-:Y:S01]  /*0270*/  MOV R15, 0x400921fb ;  /* 0x400921fb000f7802 */ /* 0x000fe20000000f00 */
[----:B------:R-:W-:Y:S01]  /*0280*/  IMAD.MOV.U32 R10, RZ, RZ, R4 ;  /* 0x000000ffff0a7224 */ /* 0x000fe200078e0004 */
[----:B------:R-:W-:Y:S02]  /*0290*/  MOV R11, R5 ;  /* 0x00000005000b7202 */ /* 0x000fe40000000f00 */
[----:B------:R-:W-:-:S07]  /*02a0*/  MOV R0, 0x2c0 ;  /* 0x000002c000007802 */ /* 0x000fce0000000f00 */
[----:B------:R-:W-:Y:S05]  /*02b0*/  CALL.REL.NOINC `($__internal_3_$__cuda_sm20_div_rn_f64_full) ;  /* 0x0000001800cc7944 */ /* 0x000fea0003c00000 */
[----:B------:R-:W-:Y:S01]  /*02c0*/  IMAD.MOV.U32 R2, RZ, RZ, R10 ;  /* 0x000000ffff027224 */ /* 0x000fe200078e000a */
[----:B------:R-:W-:-:S07]  /*02d0*/  MOV R3, R11 ;  /* 0x0000000b00037202 */ /* 0x000fce0000000f00 */
.L_x_59:
[----:B------:R-:W0:Y:S01]  /*02e0*/  MUFU.RCP64H R11, R5 ;  /* 0x00000005000b7308 */ /* 0x000e220000001800 */
[----:B------:R-:W-:Y:S01]  /*02f0*/  IMAD.MOV.U32 R10, RZ, RZ, 0x1 ;  /* 0x00000001ff0a7424 */ /* 0x000fe200078e00ff */
[----:B------:R-:W-:Y:S01]  /*0300*/  UMOV UR4, 0xc9be45de ;  /* 0xc9be45de00047882 */ /* 0x000fe20000000000 */
[----:B------:R-:W-:Y:S01]  /*0310*/  UMOV UR5, 0x4023bd3c ;  /* 0x4023bd3c00057882 */ /* 0x000fe20000000000 */
[----:B------:R-:W1:Y:S04]  /*0320*/  LDCU.64 UR14, c[0x0][0x358] ;  /* 0x00006b00ff0e77ac */ /* 0x000e680008000a00 */
[----:B------:R-:W2:Y:S01]  /*0330*/  F2F.F32.F64 R2, R2 ;  /* 0x0000000200027310 */ /* 0x000ea20000301000 */
[----:B0-----:R-:W-:Y:S01]  /*0340*/  DFMA R12, -R4, R10, 1 ;  /* 0x3ff00000040c742b */ /* 0x001fe2000000010a */
[----:B--2---:R-:W-:-:S07]  /*0350*/  R2UR UR16, R2 ;  /* 0x00000000021072ca */ /* 0x004fce00000e0000 */
        /* <DEDUP_REMOVED lines=9> */
[----:B-1----:R-:W-:Y:S05]  /*03f0*/  @P0 BRA `(.L_x_60) ;  /* 0x0000000000180947 */ /* 0x002fea0003800000 */
[----:B------:R-:W-:Y:S01]  /*0400*/  MOV R10, R4 ;  /* 0x00000004000a7202 */ /* 0x000fe20000000f00 */
[----:B------:R-:W-:Y:S01]  /*0410*/  IMAD.MOV.U32 R11, RZ, RZ, R5 ;  /* 0x000000ffff0b7224 */ /* 0x000fe200078e0005 */
[----:B------:R-:W-:Y:S01]  /*0420*/  MOV R8, 0xc9be45de ;  /* 0xc9be45de00087802 */ /* 0x000fe20000000f00 */
[----:B------:R-:W-:Y:S01]  /*0430*/  IMAD.MOV.U32 R15, RZ, RZ, -0x3fdc42c4 ;  /* 0xc023bd3cff0f7424 */ /* 0x000fe200078e00ff */
[----:B------:R-:W-:-:S07]  /*0440*/  MOV R0, 0x460 ;  /* 0x0000046000007802 */ /* 0x000fce0000000f00 */
[----:B------:R-:W-:Y:S05]  /*0450*/  CALL.REL.NOINC `($__internal_3_$__cuda_sm20_div_rn_f64_full) ;  /* 0x0000001800647944 */ /* 0x000fea0003c00000 */
.L_x_60:
[----:B------:R-:W0:Y:S01]  /*0460*/  LDC.64 R2, c[0x0][0x390] ;  /* 0x0000e400ff027b82 */ /* 0x000e220000000a00 */
[----:B------:R-:W1:Y:S01]  /*0470*/  LDCU UR4, c[0x0][0x3a4] ;  /* 0x00007480ff0477ac */ /* 0x000e620008000800 */
[----:B0-----:R-:W-:-:S06]  /*0480*/  IMAD.WIDE.U32 R2, R23, 0x4, R2 ;  /* 0x0000000417027825 */ /* 0x001fcc00078e0002 */
[----:B------:R-:W2:Y:S01]  /*0490*/  LDG.E R2, desc[UR14][R2.64] ;  /* 0x0000000e02027981 */ /* 0x000ea2000c1e1900 */
[----:B-1----:R-:W-:Y:S01]  /*04a0*/  I2FP.F32.S32 R8, UR4 ;  /* 0x0000000400087c45 */ /* 0x002fe20008201400 */
[----:B------:R-:W-:Y:S01]  /*04b0*/  ULEA.HI UR4, UR4, UR4, URZ, 0x1 ;  /* 0x0000000404047291 */ /* 0x000fe2000f8f08ff */
[----:B------:R-:W0:Y:S01]  /*04c0*/  F2F.F32.F64 R10, R10 ;  /* 0x0000000a000a7310 */ /* 0x000e220000301000 */
[----:B------:R-:W-:Y:S02]  /*04d0*/  BSSY.RECONVERGENT B0, `(.L_x_61) ;  /* 0x0000014000007945 */ /* 0x000fe40003800200 */
[----:B------:R-:W-:-:S05]  /*04e0*/  USHF.R.S32.HI UR4, URZ, 0x1, UR4 ;  /* 0x00000001ff047899 */ /* 0x000fca0008011404 */
[----:B------:R-:W1:Y:S01]  /*04f0*/  MUFU.RCP R13, R8 ;  /* 0x00000008000d7308 */ /* 0x000e620000001000 */
[----:B------:R-:W-:-:S04]  /*0500*/  IADD3 R0, PT, PT, R9, -UR4, RZ ;  /* 0x8000000409007c10 */ /* 0x000fc8000fffe0ff */
[----:B------:R-:W-:Y:S02]  /*0510*/  I2FP.F32.S32 R0, R0 ;  /* 0x0000000000007245 */ /* 0x000fe40000201400 */
[----:B0-----:R-:W-:Y:S02]  /*0520*/  R2UR UR17, R10 ;  /* 0x000000000a1172ca */ /* 0x001fe400000e0000 */
[----:B------:R-:W0:Y:S01]  /*0530*/  FCHK P0, R0, R8 ;  /* 0x0000000800007302 */ /* 0x000e220000000000 */
[----:B--2---:R-:W-:Y:S01]  /*0540*/  FMUL.RZ R12, R2, 0.15915493667125701904 ;  /* 0x3e22f983020c7820 */ /* 0x004fe2000040c000 */
[----:B-1----:R-:W-:-:S06]  /*0550*/  FFMA R2, -R8, R13, 1 ;  /* 0x3f80000008027423 */ /* 0x002fcc000000010d */
[----:B------:R1:W2:Y:S01]  /*0560*/  MUFU.SIN R4, R12 ;  /* 0x0000000c00047308 */ /* 0x0002a20000000400 */
[----:B------:R-:W-:-:S04]  /*0570*/  FFMA R13, R13, R2, R13 ;  /* 0x000000020d0d7223 */ /* 0x000fc8000000000d */
[----:B------:R-:W-:-:S03]  /*0580*/  FFMA R2, R0, R13, RZ ;  /* 0x0000000d00027223 */ /* 0x000fc600000000ff */
[----:B------:R1:W3:Y:S01]  /*0590*/  MUFU.COS R5, R12 ;  /* 0x0000000c00057308 */ /* 0x0002e20000000000 */
[----:B------:R-:W-:-:S04]  /*05a0*/  FFMA R3, -R8, R2, R0 ;  /* 0x0000000208037223 */ /* 0x000fc80000000100 */
[----:B------:R-:W-:Y:S01]  /*05b0*/  FFMA R2, R13, R3, R2 ;  /* 0x000000030d027223 */ /* 0x000fe20000000002 */
[----:B0-----:R-:W-:Y:S06]  /*05c0*/  @!P0 BRA `(.L_x_62) ;  /* 0x0000000000108947 */ /* 0x001fec0003800000 */
[----:B------:R-:W-:Y:S01]  /*05d0*/  IMAD.MOV.U32 R3, RZ, RZ, R8 ;  /* 0x000000ffff037224 */ /* 0x000fe200078e0008 */
[----:B------:R-:W-:-:S07]  /*05e0*/  MOV R2, 0x600 ;  /* 0x0000060000027802 */ /* 0x000fce0000000f00 */
[----:B-123--:R-:W-:Y:S05]  /*05f0*/  CALL.REL.NOINC `($__internal_4_$__cuda_sm3x_div_rn_noftz_f32_slowpath) ;  /* 0x0000001c00787944 */ /* 0x00efea0003c00000 */
[----:B------:R-:W-:-:S07]  /*0600*/  MOV R2, R0 ;  /* 0x0000000000027202 */ /* 0x000fce0000000f00 */
.L_x_62:
[----:B------:R-:W-:Y:S05]  /*0610*/  BSYNC.RECONVERGENT B0 ;  /* 0x0000000000007941 */ /* 0x000fea0003800200 */
.L_x_61:
[----:B------:R-:W0:Y:S01]  /*0620*/  MUFU.RCP R3, R8 ;  /* 0x0000000800037308 */ /* 0x000e220000001000 */
[----:B------:R-:W-:Y:S01]  /*0630*/  IADD3 R9, PT, PT, -R9, UR4, RZ ;  /* 0x0000000409097c10 */ /* 0x000fe2000fffe1ff */
[----:B------:R-:W-:Y:S01]  /*0640*/  BSSY.RECONVERGENT B0, `(.L_x_63) ;  /* 0x000000f000007945 */ /* 0x000fe20003800200 */
[----:B---3--:R-:W-:Y:S02]  /*0650*/  FMUL R5, R5, R2 ;  /* 0x0000000205057220 */ /* 0x008fe40000400000 */
[----:B------:R-:W-:-:S04]  /*0660*/  I2FP.F32.S32 R9, R9 ;  /* 0x0000000900097245 */ /* 0x000fc80000201400 */
[----:B------:R-:W3:Y:S01]  /*0670*/  FCHK P0, R9, R8 ;  /* 0x0000000809007302 */ /* 0x000ee20000000000 */
[----:B0-----:R-:W-:-:S04]  /*0680*/  FFMA R0, -R8, R3, 1 ;  /* 0x3f80000008007423 */ /* 0x001fc80000000103 */
[----:B------:R-:W-:-:S04]  /*0690*/  FFMA R0, R3, R0, R3 ;  /* 0x0000000003007223 */ /* 0x000fc80000000003 */
[----:B------:R-:W-:-:S04]  /*06a0*/  FFMA R3, R0, R9, RZ ;  /* 0x0000000900037223 */ /* 0x000fc800000000ff */
[----:B------:R-:W-:-:S04]  /*06b0*/  FFMA R10, -R8, R3, R9 ;  /* 0x00000003080a7223 */ /* 0x000fc80000000109 */
[----:B------:R-:W-:Y:S01]  /*06c0*/  FFMA R3, R0, R10, R3 ;  /* 0x0000000a00037223 */ /* 0x000fe20000000003 */
[----:B---3--:R-:W-:Y:S06]  /*06d0*/  @!P0 BRA `(.L_x_64) ;  /* 0x0000000000148947 */ /* 0x008fec0003800000 */
[----:B------:R-:W-:Y:S01]  /*06e0*/  IMAD.MOV.U32 R0, RZ, RZ, R9 ;  /* 0x000000ffff007224 */ /* 0x000fe200078e0009 */
[----:B------:R-:W-:Y:S02]  /*06f0*/  MOV R3, R8 ;  /* 0x0000000800037202 */ /* 0x000fe40000000f00 */
[----:B------:R-:W-:-:S07]  /*0700*/  MOV R2, 0x720 ;  /* 0x0000072000027802 */ /* 0x000fce0000000f00 */
[----:B-12---:R-:W-:Y:S05]  /*0710*/  CALL.REL.NOINC `($__internal_4_$__cuda_sm3x_div_rn_noftz_f32_slowpath) ;  /* 0x0000001c00307944 */ /* 0x006fea0003c00000 */
[----:B------:R-:W-:-:S07]  /*0720*/  IMAD.MOV.U32 R3, RZ, RZ, R0 ;  /* 0x000000ffff037224 */ /* 0x000fce00078e0000 */
.L_x_64:
[----:B------:R-:W-:Y:S05]  /*0730*/  BSYNC.RECONVERGENT B0 ;  /* 0x0000000000007941 */ /* 0x000fea0003800200 */
.L_x_63:
[----:B------:R-:W0:Y:S01]  /*0740*/  LDCU UR12, c[0x0][0x398] ;  /* 0x00007300ff0c77ac */ /* 0x000e220008000800 */
[----:B------:R-:W3:Y:S01]  /*0750*/  LDC.64 R14, c[0x0][0x380] ;  /* 0x0000e000ff0e7b82 */ /* 0x000ee20000000a00 */
[----:B0-----:R-:W-:Y:S01]  /*0760*/  ISETP.LE.AND P0, PT, RZ, UR12, PT ;  /* 0x0000000cff007c0c */ /* 0x001fe2000bf03270 */
[----:B---3--:R-:W-:-:S12]  /*0770*/  IMAD.WIDE R14, R7, 0x8, R14 ;  /* 0x00000008070e7825 */ /* 0x008fd800078e020e */
[----:B------:R-:W-:Y:S05]  /*0780*/  @!P0 EXIT ;  /* 0x000000000000894d */ /* 0x000fea0003800000 */
[----:B------:R-:W5:Y:S01]  /*0790*/  LDG.E.64 R14, desc[UR14][R14.64] ;  /* 0x0000000e0e0e7981 */ /* 0x000f62000c1e1b00 */
[----:B------:R-:W0:Y:S01]  /*07a0*/  LDCU UR5, c[0x0][0x3a4] ;  /* 0x00007480ff0577ac */ /* 0x000e220008000800 */
[----:B--2---:R-:W-:Y:S01]  /*07b0*/  FMUL R4, R4, R3 ;  /* 0x0000000304047220 */ /* 0x004fe20000400000 */
[----:B-1----:R-:W1:Y:S01]  /*07c0*/  LDC.64 R12, c[0x0][0x388] ;  /* 0x0000e200ff0c7b82 */ /* 0x002e620000000a00 */
[----:B------:R-:W-:Y:S01]  /*07d0*/  I2FP.F32.U32 R7, UR12 ;  /* 0x0000000c00077c45 */ /* 0x000fe20008201000 */
[----:B------:R-:W2:Y:S02]  /*07e0*/  LDCU UR7, c[0x0][0x3a0] ;  /* 0x00007400ff0777ac */ /* 0x000ea40008000800 */
[----:B------:R-:W-:Y:S01]  /*07f0*/  FSETP.GE.AND P0, PT, R4, 0.5, PT ;  /* 0x3f0000000400780b */ /* 0x000fe20003f06000 */
[----:B------:R-:W-:-:S03]  /*0800*/  USHF.L.U32 UR9, UR12, 0x1, URZ ;  /* 0x000000010c097899 */ /* 0x000fc600080006ff */
[----:B------:R-:W-:Y:S02]  /*0810*/  FSEL R4, R4, 0.49998998641967773438, !P0 ;  /* 0x3efffeb004047808 */ /* 0x000fe40004000000 */
[----:B------:R-:W-:Y:S01]  /*0820*/  FSETP.GE.AND P0, PT, R5, 0.5, PT ;  /* 0x3f0000000500780b */ /* 0x000fe20003f06000 */
[----:B------:R-:W-:-:S03]  /*0830*/  UISETP.LT.AND UP0, UPT, URZ, UR9, UPT ;  /* 0x00000009ff00728c */ /* 0x000fc6000bf01270 */
[----:B------:R-:W-:Y:S01]  /*0840*/  FSEL R5, R5, 0.49998998641967773438, !P0 ;  /* 0x3efffeb005057808 */ /* 0x000fe20004000000 */
[----:B------:R-:W-:Y:S02]  /*0850*/  USEL UR11, URZ, UR9, !UP0 ;  /* 0x00000009ff0b7287 */ /* 0x000fe4000c000000 */
[----:B0-----:R-:W-:Y:S02]  /*0860*/  USHF.L.U32 UR4, UR5, 0x1, URZ ;  /* 0x0000000105047899 */ /* 0x001fe400080006ff */
[----:B------:R-:W-:Y:S02]  /*0870*/  UIADD3 UR5, UPT, UPT, UR5, UR12, URZ ;  /* 0x0000000c05057290 */ /* 0x000fe4000fffe0ff */
[----:B------:R-:W-:Y:S02]  /*0880*/  UIADD3 UR6, UPT, UPT, UR4, UR9, URZ ;  /* 0x0000000904067290 */ /* 0x000fe4000fffe0ff */
[----:B------:R-:W-:Y:S01]  /*0890*/  I2FP.F32.S32 R0, UR4 ;  /* 0x0000000400007c45 */ /* 0x000fe20008201400 */
[----:B------:R-:W-:Y:S01]  /*08a0*/  UIADD3 UR4, UPT, UPT, UR11, 0x1, URZ ;  /* 0x000000010b047890 */ /* 0x000fe2000fffe0ff */
[----:B------:R-:W-:Y:S01]  /*08b0*/  MOV R3, UR5 ;  /* 0x0000000500037c02 */ /* 0x000fe20008000f00 */
[----:B--2---:R-:W-:Y:S01]  /*08c0*/  ULEA.HI UR5, UR7, UR7, URZ, 0x1 ;  /* 0x0000000707057291 */ /* 0x004fe2000f8f08ff */
[----:B------:R-:W-:Y:S01]  /*08d0*/  R2UR UR10, R0 ;  /* 0x00000000000a72ca */ /* 0x000fe200000e0000 */
[----:B------:R-:W-:-:S02]  /*08e0*/  ULOP3.LUT UR12, UR4, 0x3, URZ, 0xc0, !UPT ;  /* 0x00000003040c7892 */ /* 0x000fc4000f8ec0ff */
[--C-:B------:R-:W-:Y:S01]  /*08f0*/  IMAD R6, R6, UR6, R3.reuse ;  /* 0x0000000606067c24 */ /* 0x100fe2000f8e0203 */
[----:B------:R-:W-:Y:S02]  /*0900*/  ULOP3.LUT UR7, UR4, 0x7ffffffc, URZ, 0xc0, !UPT ;  /* 0x7ffffffc04077892 */ /* 0x000fe4000f8ec0ff */
[----:B------:R-:W-:Y:S01]  /*0910*/  USHF.R.S32.HI UR8, URZ, 0x1, UR5 ;  /* 0x00000001ff087899 */ /* 0x000fe20008011405 */
[----:B------:R-:W-:Y:S01]  /*0920*/  IMAD R3, R6, UR6, R3 ;  /* 0x0000000606037c24 */ /* 0x000fe2000f8e0203 */
[----:B------:R-:W-:-:S03]  /*0930*/  UMOV UR4, URZ ;  /* 0x000000ff00047c82 */ /* 0x000fc60008000000 */
[----:B-1----:R-:W-:-:S04]  /*0940*/  IMAD.WIDE R12, R3, 0x8, R12 ;  /* 0x00000008030c7825 */ /* 0x002fc800078e020c */
[----:B------:R-:W-:Y:S01]  /*0950*/  FMUL R0, R4, UR10 ;  /* 0x0000000a04007c20 */ /* 0x000fe20008400000 */
[----:B------:R-:W-:-:S05]  /*0960*/  FMUL R2, R5, UR10 ;  /* 0x0000000a05027c20 */ /* 0x000fca0008400000 */
[----:B------:R-:W0:Y:S08]  /*0970*/  FRND.FLOOR R0, R0 ;  /* 0x0000000000007307 */ /* 0x000e300000205000 */
[----:B------:R-:W1:Y:S01]  /*0980*/  FRND.FLOOR R2, R2 ;  /* 0x0000000200027307 */ /* 0x000e620000205000 */
[----:B0-----:R-:W-:Y:S01]  /*0990*/  FADD R6, R0, -R7 ;  /* 0x8000000700067221 */ /* 0x001fe20000000000 */
[----:B-1----:R-:W-:-:S07]  /*09a0*/  FADD R7, -R7, R2 ;  /* 0x0000000207077221 */ /* 0x002fce0000000100 */
.L_x_97:
[----:B0-----:R-:W-:Y:S01]  /*09b0*/  I2FP.F32.U32 R3, UR4 ;  /* 0x0000000400037c45 */ /* 0x001fe20008201000 */
[----:B------:R-:W0:Y:S01]  /*09c0*/  MUFU.RCP R2, UR10 ;  /* 0x0000000a00027d08 */ /* 0x000e220008001000 */
[----:B------:R-:W-:Y:S01]  /*09d0*/  IMAD.U32 R9, RZ, RZ, UR10 ;  /* 0x0000000aff097e24 */ /* 0x000fe2000f8e00ff */
[----:B------:R-:W-:Y:S01]  /*09e0*/  UISETP.NE.AND UP0, UPT, UR4, UR11, UPT ;  /* 0x0000000b0400728c */ /* 0x000fe2000bf05270 */
[----:B------:R-:W-:Y:S01]  /*09f0*/  BSSY.RECONVERGENT B0, `(.L_x_65) ;  /* 0x0000010000007945 */ /* 0x000fe20003800200 */
[----:B------:R-:W-:Y:S01]  /*0a00*/  FADD R3, R6, R3 ;  /* 0x0000000306037221 */ /* 0x000fe20000000000 */
[----:B------:R-:W-:-:S03]  /*0a10*/  UIADD3 UR4, UPT, UPT, UR4, 0x1, URZ ;  /* 0x0000000104047890 */ /* 0x000fc6000fffe0ff */
[----:B------:R-:W1:Y:S01]  /*0a20*/  F2I.TRUNC.NTZ R8, R3 ;  /* 0x0000000300087305 */ /* 0x000e62000020f100 */
[----:B0-----:R-:W-:-:S04]  /*0a30*/  FFMA R9, R2, -R9, 1 ;  /* 0x3f80000002097423 */ /* 0x001fc80000000809 */
[----:B------:R-:W-:Y:S01]  /*0a40*/  FFMA R9, R2, R9, R2 ;  /* 0x0000000902097223 */ /* 0x000fe20000000002 */
[----:B-1----:R-:W-:-:S04]  /*0a50*/  I2FP.F32.S32 R0, R8 ;  /* 0x0000000800007245 */ /* 0x002fc80000201400 */
[----:B------:R-:W0:Y:S01]  /*0a60*/  FCHK P0, R0, UR10 ;  /* 0x0000000a00007d02 */ /* 0x000e220008000000 */
[----:B------:R-:W-:-:S04]  /*0a70*/  FFMA R2, R0, R9, RZ ;  /* 0x0000000900027223 */ /* 0x000fc800000000ff */
[----:B------:R-:W-:-:S04]  /*0a80*/  FFMA R10, R2, -UR10, R0 ;  /* 0x8000000a020a7c23 */ /* 0x000fc80008000000 */
[----:B------:R-:W-:Y:S01]  /*0a90*/  FFMA R9, R9, R10, R2 ;  /* 0x0000000a09097223 */ /* 0x000fe20000000002 */
[----:B0-----:R-:W-:Y:S06]  /*0aa0*/  @!P0 BRA `(.L_x_66) ;  /* 0x0000000000108947 */ /* 0x001fec0003800000 */
[----:B------:R-:W-:Y:S02]  /*0ab0*/  MOV R3, UR10 ;  /* 0x0000000a00037c02 */ /* 0x000fe40008000f00 */
[----:B------:R-:W-:-:S07]  /*0ac0*/  MOV R2, 0xae0 ;  /* 0x00000ae000027802 */ /* 0x000fce0000000f00 */
[----:B-----5:R-:W-:Y:S05]  /*0ad0*/  CALL.REL.NOINC `($__internal_4_$__cuda_sm3x_div_rn_noftz_f32_slowpath) ;  /* 0x0000001800407944 */ /* 0x020fea0003c00000 */
[----:B------:R-:W-:-:S07]  /*0ae0*/  IMAD.MOV.U32 R9, RZ, RZ, R0 ;  /* 0x000000ffff097224 */ /* 0x000fce00078e0000 */
.L_x_66:
[----:B------:R-:W-:Y:S05]  /*0af0*/  BSYNC.RECONVERGENT B0 ;  /* 0x0000000000007941 */ /* 0x000fea0003800200 */
.L_x_65:
[----:B------:R-:W-:Y:S01]  /*0b00*/  UISETP.GE.AND UP1, UPT, UR9, 0x3, UPT ;  /* 0x000000030900788c */ /* 0x000fe2000bf26270 */
[----:B------:R-:W-:Y:S01]  /*0b10*/  ISETP.GE.AND P0, PT, R8, UR8, PT ;  /* 0x0000000808007c0c */ /* 0x000fe2000bf06270 */
[----:B------:R-:W-:Y:S01]  /*0b20*/  UIADD3 UR5, UPT, UPT, -UR8, URZ, URZ ;  /* 0x000000ff08057290 */ /* 0x000fe2000fffe1ff */
[----:B------:R-:W-:-:S04]  /*0b30*/  FADD R9, -R4, R9 ;  /* 0x0000000904097221 */ /* 0x000fc80000000100 */
[----:B------:R-:W-:Y:S01]  /*0b40*/  FMUL R9, R9, R9 ;  /* 0x0000000909097220 */ /* 0x000fe20000400000 */
[C---:B------:R-:W-:Y:S01]  /*0b50*/  ISETP.GE.AND P0, PT, R8.reuse, UR5, !P0 ;  /* 0x0000000508007c0c */ /* 0x040fe2000c706270 */
[----:B------:R-:W-:Y:S01]  /*0b60*/  IMAD R8, R8, UR6, RZ ;  /* 0x0000000608087c24 */ /* 0x000fe2000f8e02ff */
[----:B------:R-:W-:Y:S01]  /*0b70*/  UMOV UR5, URZ ;  /* 0x000000ff00057c82 */ /* 0x000fe20008000000 */
[----:B------:R-:W-:Y:S10]  /*0b80*/  BRA.U !UP1, `(.L_x_67) ;  /* 0x0000000909a07547 */ /* 0x000ff4000b800000 */
[----:B------:R-:W-:-:S05]  /*0b90*/  UMOV UR5, URZ ;  /* 0x000000ff00057c82 */ /* 0x000fca0008000000 */
.L_x_84:
[----:B------:R-:W-:Y:S01]  /*0ba0*/  I2FP.F32.U32 R0, UR5 ;  /* 0x0000000500007c45 */ /* 0x000fe20008201000 */
[----:B0-----:R-:W0:Y:S01]  /*0bb0*/  MUFU.RCP R2, UR10 ;  /* 0x0000000a00027d08 */ /* 0x001e220008001000 */
[----:B------:R-:W-:Y:S01]  /*0bc0*/  MOV R3, UR10 ;  /* 0x0000000a00037c02 */ /* 0x000fe20008000f00 */
[----:B------:R-:W-:Y:S02]  /*0bd0*/  BSSY.RECONVERGENT B0, `(.L_x_68) ;  /* 0x000000f000007945 */ /* 0x000fe40003800200 */
[----:B------:R-:W-:-:S06]  /*0be0*/  FADD R17, R7, R0 ;  /* 0x0000000007117221 */ /* 0x000fcc0000000000 */
        /* <DEDUP_REMOVED lines=9> */
[----:B------:R-:W-:Y:S01]  /*0c80*/  IMAD.MOV.U32 R0, RZ, RZ, R10 ;  /* 0x000000ffff007224 */ /* 0x000fe200078e000a */
[----:B------:R-:W-:Y:S02]  /*0c90*/  MOV R3, UR10 ;  /* 0x0000000a00037c02 */ /* 0x000fe40008000f00 */
[----:B------:R-:W-:-:S07]  /*0ca0*/  MOV R2, 0xcc0 ;  /* 0x00000cc000027802 */ /* 0x000fce0000000f00 */
[----:B-----5:R-:W-:Y:S05]  /*0cb0*/  CALL.REL.NOINC `($__internal_4_$__cuda_sm3x_div_rn_noftz_f32_slowpath) ;  /* 0x0000001400c87944 */ /* 0x020fea0003c00000 */
.L_x_69:
[----:B------:R-:W-:Y:S05]  /*0cc0*/  BSYNC.RECONVERGENT B0 ;  /* 0x0000000000007941 */ /* 0x000fea0003800200 */
.L_x_68:
[----:B------:R-:W-:Y:S01]  /*0cd0*/  FADD R0, -R5, R0 ;  /* 0x0000000005007221 */ /* 0x000fe20000000100 */
[----:B------:R-:W-:Y:S02]  /*0ce0*/  UIADD3 UR13, UPT, UPT, -UR8, URZ, URZ ;  /* 0x000000ff080d7290 */ /* 0x000fe4000fffe1ff */
[C---:B------:R-:W-:Y:S01]  /*0cf0*/  ISETP.GE.AND P1, PT, R17.reuse, UR8, PT ;  /* 0x0000000811007c0c */ /* 0x040fe2000bf26270 */
[----:B------:R-:W-:Y:S01]  /*0d00*/  BSSY.RECONVERGENT B0, `(.L_x_70) ;  /* 0x0000011000007945 */ /* 0x000fe20003800200 */
[----:B------:R-:W-:Y:S02]  /*0d10*/  FFMA R0, R0, R0, R9 ;  /* 0x0000000000007223 */ /* 0x000fe40000000009 */
[----:B------:R-:W-:Y:S02]  /*0d20*/  ISETP.GE.AND P1, PT, R17, UR13, !P1 ;  /* 0x0000000d11007c0c */ /* 0x000fe4000cf26270 */
[----:B------:R-:W-:-:S04]  /*0d30*/  FMUL R0, R0, UR17 ;  /* 0x0000001100007c20 */ /* 0x000fc80008400000 */
[----:B------:R-:W-:-:S05]  /*0d40*/  FMUL R0, R0, 1.4426950216293334961 ;  /* 0x3fb8aa3b00007820 */ /* 0x000fca0000400000 */
[----:B------:R-:W-:-:S13]  /*0d50*/  FSETP.GEU.AND P2, PT, R0, -126, PT ;  /* 0xc2fc00000000780b */ /* 0x000fda0003f4e000 */
[----:B------:R-:W-:-:S04]  /*0d60*/  @!P2 FMUL R0, R0, 0.5 ;  /* 0x3f0000000000a820 */ /* 0x000fc80000400000 */
[----:B------:R-:W0:Y:S02]  /*0d70*/  MUFU.EX2 R2, R0 ;  /* 0x0000000000027308 */ /* 0x000e240000000800 */
[----:B0-----:R-:W-:-:S04]  /*0d80*/  @!P2 FMUL R2, R2, R2 ;  /* 0x000000020202a220 */ /* 0x001fc80000400000 */
[----:B------:R-:W-:Y:S01]  /*0d90*/  FMUL R10, R2, UR16 ;  /* 0x00000010020a7c20 */ /* 0x000fe20008400000 */
[----:B------:R-:W-:Y:S06]  /*0da0*/  @P0 BRA P1, `(.L_x_71) ;  /* 0x0000000000180947 */ /* 0x000fec0000800000 */
[----:B------:R-:W-:Y:S02]  /*0db0*/  IMAD.IADD R3, R8, 0x1, R17 ;  /* 0x0000000108037824 */ /* 0x000fe400078e0211 */
[-C--:B-----5:R-:W-:Y:S01]  /*0dc0*/  FMUL R11, R14, R10.reuse ;  /* 0x0000000a0e0b7220 */ /* 0x0a0fe20000400000 */
[----:B------:R-:W-:Y:S01]  /*0dd0*/  FMUL R17, R15, R10 ;  /* 0x0000000a0f117220 */ /* 0x000fe20000400000 */
[----:B------:R-:W-:-:S05]  /*0de0*/  IMAD.WIDE R2, R3, 0x8, R12 ;  /* 0x0000000803027825 */ /* 0x000fca00078e020c */
[----:B------:R0:W-:Y:S04]  /*0df0*/  REDG.E.ADD.F32.FTZ.RN.STRONG.GPU desc[UR14][R2.64], R11 ;  /* 0x0000000b020079a6 */ /* 0x0001e8000c12f30e */
[----:B------:R0:W-:Y:S02]  /*0e00*/  REDG.E.ADD.F32.FTZ.RN.STRONG.GPU desc[UR14][R2.64+0x4], R17 ;  /* 0x00000411020079a6 */ /* 0x0001e4000c12f30e */
.L_x_71:
[----:B------:R-:W-:Y:S05]  /*0e10*/  BSYNC.RECONVERGENT B0 ;  /* 0x0000000000007941 */ /* 0x000fea0003800200 */
.L_x_70:
[----:B------:R-:W-:Y:S01]  /*0e20*/  UIADD3 UR13, UPT, UPT, UR5, 0x1, URZ ;  /* 0x00000001050d7890 */ /* 0x000fe2000fffe0ff */
[----:B0-----:R-:W0:Y:S01]  /*0e30*/  MUFU.RCP R2, UR10 ;  /* 0x0000000a00027d08 */ /* 0x001e220008001000 */
[----:B------:R-:W-:Y:S01]  /*0e40*/  MOV R3, UR10 ;  /* 0x0000000a00037c02 */ /* 0x000fe20008000f00 */
[----:B------:R-:W-:Y:S03]  /*0e50*/  BSSY.RECONVERGENT B0, `(.L_x_72) ;  /* 0x0000010000007945 */ /* 0x000fe60003800200 */
[----:B------:R-:W-:-:S05]  /*0e60*/  I2FP.F32.U32 R0, UR13 ;  /* 0x0000000d00007c45 */ /* 0x000fca0008201000 */
        /* <DEDUP_REMOVED lines=14> */
.L_x_73:
[----:B------:R-:W-:Y:S05]  /*0f50*/  BSYNC.RECONVERGENT B0 ;  /* 0x0000000000007941 */ /* 0x000fea0003800200 */
.L_x_72:
        /* <DEDUP_REMOVED lines=20> */
.L_x_75:
[----:B------:R-:W-:Y:S05]  /*10a0*/  BSYNC.RECONVERGENT B0 ;  /* 0x0000000000007941 */ /* 0x000fea0003800200 */
.L_x_74:
        /* <DEDUP_REMOVED lines=19> */
.L_x_77:
[----:B------:R-:W-:Y:S05]  /*11e0*/  BSYNC.RECONVERGENT B0 ;  /* 0x0000000000007941 */ /* 0x000fea0003800200 */
.L_x_76:
        /* <DEDUP_REMOVED lines=20> */
.L_x_79:
[----:B------:R-:W-:Y:S05]  /*1330*/  BSYNC.RECONVERGENT B0 ;  /* 0x0000000000007941 */ /* 0x000fea0003800200 */
.L_x_78:
        /* <DEDUP_REMOVED lines=19> */
.L_x_81:
[----:B------:R-:W-:Y:S05]  /*1470*/  BSYNC.RECONVERGENT B0 ;  /* 0x0000000000007941 */ /* 0x000fea0003800200 */
.L_x_80:
        /* <DEDUP_REMOVED lines=20> */
.L_x_83:
[----:B------:R-:W-:Y:S05]  /*15c0*/  BSYNC.RECONVERGENT B0 ;  /* 0x0000000000007941 */ /* 0x000fea0003800200 */
.L_x_82:
[----:B------:R-:W-:-:S04]  /*15d0*/  UIADD3 UR5, UPT, UPT, UR5, 0x4, URZ ;  /* 0x0000000405057890 */ /* 0x000fc8000fffe0ff */
[----:B------:R-:W-:-:S09]  /*15e0*/  UISETP.NE.AND UP1, UPT, UR5, UR7, UPT ;  /* 0x000000070500728c */ /* 0x000fd2000bf25270 */
[----:B------:R-:W-:Y:S05]  /*15f0*/  BRA.U UP1, `(.L_x_84) ;  /* 0xfffffff501687547 */ /* 0x000fea000b83ffff */
[----:B------:R-:W-:-:S05]  /*1600*/  UMOV UR5, UR7 ;  /* 0x0000000700057c82 */ /* 0x000fca0008000000 */
.L_x_67:
        /* <DEDUP_REMOVED lines=18> */
.L_x_86:
[----:B------:R-:W-:Y:S05]  /*1730*/  BSYNC.RECONVERGENT B0 ;  /* 0x0000000000007941 */ /* 0x000fea0003800200 */
.L_x_85:
        /* <DEDUP_REMOVED lines=20> */
.L_x_88:
[----:B------:R-:W-:Y:S05]  /*1880*/  BSYNC.RECONVERGENT B0 ;  /* 0x0000000000007941 */ /* 0x000fea0003800200 */
.L_x_87:
[----:B------:R-:W-:-:S09]  /*1890*/  UISETP.NE.AND UP1, UPT, UR12, 0x1, UPT ;  /* 0x000000010c00788c */ /* 0x000fd2000bf25270 */
[----:B------:R-:W-:Y:S05]  /*18a0*/  BRA.U !UP1, `(.L_x_89) ;  /* 0x0000000509487547 */ /* 0x000fea000b800000 */
        /* <DEDUP_REMOVED lines=19> */
.L_x_91:
[----:B------:R-:W-:Y:S05]  /*19e0*/  BSYNC.RECONVERGENT B0 ;  /* 0x0000000000007941 */ /* 0x000fea0003800200 */
.L_x_90:
        /* <DEDUP_REMOVED lines=20> */
.L_x_93:
[----:B------:R-:W-:Y:S05]  /*1b30*/  BSYNC.RECONVERGENT B0 ;  /* 0x0000000000007941 */ /* 0x000fea0003800200 */
.L_x_92:
        /* <DEDUP_REMOVED lines=19> */
.L_x_95:
[----:B------:R-:W-:Y:S05]  /*1c70*/  BSYNC.RECONVERGENT B0 ;  /* 0x0000000000007941 */ /* 0x000fea0003800200 */
.L_x_94:
        /* <DEDUP_REMOVED lines=20> */
.L_x_96:
[----:B------:R-:W-:Y:S05]  /*1dc0*/  BSYNC.RECONVERGENT B0 ;  /* 0x0000000000007941 */ /* 0x000fea0003800200 */
.L_x_89:
[----:B------:R-:W-:Y:S05]  /*1dd0*/  BRA.U UP0, `(.L_x_97) ;  /* 0xffffffe900f47547 */ /* 0x000fea000b83ffff */
[----:B------:R-:W-:Y:S05]  /*1de0*/  EXIT ;  /* 0x000000000000794d */ /* 0x000fea0003800000 */
        .weak           $__internal_3_$__cuda_sm20_div_rn_f64_full
        .type           $__internal_3_$__cuda_sm20_div_rn_f64_full,@function
        .size           $__internal_3_$__cuda_sm20_div_rn_f64_full,($__internal_4_$__cuda_sm3x_div_rn_noftz_f32_slowpath - $__internal_3_$__cuda_sm20_div_rn_f64_full)
$__internal_3_$__cuda_sm20_div_rn_f64_full:
[C---:B------:R-:W-:Y:S01]  /*1df0*/  FSETP.GEU.AND P0, PT, |R11|.reuse, 1.469367938527859385e-39, PT ;  /* 0x001000000b00780b */ /* 0x040fe20003f0e200 */
[----:B------:R-:W-:Y:S01]  /*1e00*/  IMAD.MOV.U32 R16, RZ, RZ, 0x1 ;  /* 0x00000001ff107424 */ /* 0x000fe200078e00ff */
[C---:B------:R-:W-:Y:S01]  /*1e10*/  LOP3.LUT R12, R11.reuse, 0x800fffff, RZ, 0xc0, !PT ;  /* 0x800fffff0b0c7812 */ /* 0x040fe200078ec0ff */
[----:B------:R-:W-:Y:S01]  /*1e20*/  HFMA2 R22, -RZ, RZ, 0.0045166015625, 0 ;  /* 0x1ca00000ff167431 */ /* 0x000fe200000001ff */
[----:B------:R-:W-:Y:S02]  /*1e30*/  LOP3.LUT R21, R11, 0x7ff00000, RZ, 0xc0, !PT ;  /* 0x7ff000000b157812 */ /* 0x000fe400078ec0ff */
[----:B------:R-:W-:Y:S02]  /*1e40*/  LOP3.LUT R13, R12, 0x3ff00000, RZ, 0xfc, !PT ;  /* 0x3ff000000c0d7812 */ /* 0x000fe400078efcff */
[----:B------:R-:W-:-:S05]  /*1e50*/  MOV R12, R10 ;  /* 0x0000000a000c7202 */ /* 0x000fca0000000f00 */
[----:B------:R-:W-:-:S06]  /*1e60*/  @!P0 DMUL R12, R10, 8.98846567431157953865e+307 ;  /* 0x7fe000000a0c8828 */ /* 0x000fcc0000000000 */
[----:B------:R-:W0:Y:S02]  /*1e70*/  MUFU.RCP64H R17, R13 ;  /* 0x0000000d00117308 */ /* 0x000e240000001800 */
[----:B0-----:R-:W-:-:S08]  /*1e80*/  DFMA R2, R16, -R12, 1 ;  /* 0x3ff000001002742b */ /* 0x001fd0000000080c */
[----:B------:R-:W-:-:S08]  /*1e90*/  DFMA R2, R2, R2, R2 ;  /* 0x000000020202722b */ /* 0x000fd00000000002 */
[----:B------:R-:W-:Y:S01]  /*1ea0*/  DFMA R16, R16, R2, R16 ;  /* 0x000000021010722b */ /* 0x000fe20000000010 */
[----:B------:R-:W-:Y:S01]  /*1eb0*/  IMAD.MOV.U32 R3, RZ, RZ, R15 ;  /* 0x000000ffff037224 */ /* 0x000fe200078e000f */
[----:B------:R-:W-:-:S04]  /*1ec0*/  MOV R2, R8 ;  /* 0x0000000800027202 */ /* 0x000fc80000000f00 */
[----:B------:R-:W-:Y:S02]  /*1ed0*/  LOP3.LUT R8, R3, 0x7ff00000, RZ, 0xc0, !PT ;  /* 0x7ff0000003087812 */ /* 0x000fe400078ec0ff */
        /* <DEDUP_REMOVED lines=9> */
[----:B------:R-:W-:Y:S01]  /*1f70*/  LOP3.LUT R19, R11, 0x7ff00000, RZ, 0xc0, !PT ;  /* 0x7ff000000b137812 */ /* 0x000fe200078ec0ff */
[----:B------:R-:W-:-:S03]  /*1f80*/  IMAD.MOV.U32 R18, RZ, RZ, RZ ;  /* 0x000000ffff127224 */ /* 0x000fc600078e00ff */
[----:B------:R-:W-:-:S04]  /*1f90*/  ISETP.GE.U32.AND P1, PT, R8, R19, PT ;  /* 0x000000130800720c */ /* 0x000fc80003f26070 */
[----:B------:R-:W-:-:S04]  /*1fa0*/  SEL R19, R22, 0x63400000, !P1 ;  /* 0x6340000016137807 */ /* 0x000fc80004800000 */
[----:B------:R-:W-:-:S04]  /*1fb0*/  LOP3.LUT R19, R19, 0x80000000, R3, 0xf8, !PT ;  /* 0x8000000013137812 */ /* 0x000fc800078ef803 */
[----:B------:R-:W-:-:S06]  /*1fc0*/  LOP3.LUT R19, R19, 0x100000, RZ, 0xfc, !PT ;  /* 0x0010000013137812 */ /* 0x000fcc00078efcff */
[----:B------:R-:W-:-:S10]  /*1fd0*/  DFMA R14, R14, 2, -R18 ;  /* 0x400000000e0e782b */ /* 0x000fd40000000812 */
[----:B------:R-:W-:-:S07]  /*1fe0*/  LOP3.LUT R24, R15, 0x7ff00000, RZ, 0xc0, !PT ;  /* 0x7ff000000f187812 */ /* 0x000fce00078ec0ff */
.L_x_98:
[----:B------:R-:W-:Y:S01]  /*1ff0*/  VIADD R26, R24, 0xffffffff ;  /* 0xffffffff181a7836 */ /* 0x000fe20000000000 */
[----:B------:R-:W-:Y:S01]  /*2000*/  MOV R25, R21 ;  /* 0x0000001500197202 */ /* 0x000fe20000000f00 */
[----:B------:R-:W-:Y:S01]  /*2010*/  DMUL R18, R16, R14 ;  /* 0x0000000e10127228 */ /* 0x000fe20000000000 */
[----:B------:R-:W-:Y:S02]  /*2020*/  @!P0 LOP3.LUT R25, R13, 0x7ff00000, RZ, 0xc0, !PT ;  /* 0x7ff000000d198812 */ /* 0x000fe400078ec0ff */
[----:B------:R-:W-:Y:S02]  /*2030*/  ISETP.GT.U32.AND P0, PT, R26, 0x7feffffe, PT ;  /* 0x7feffffe1a00780c */ /* 0x000fe40003f04070 */
[----:B------:R-:W-:-:S03]  /*2040*/  IADD3 R26, PT, PT, R25, -0x1, RZ ;  /* 0xffffffff191a7810 */ /* 0x000fc60007ffe0ff */
[----:B------:R-:W-:Y:S01]  /*2050*/  DFMA R20, R18, -R12, R14 ;  /* 0x8000000c1214722b */ /* 0x000fe2000000000e */
[----:B------:R-:W-:-:S07]  /*2060*/  ISETP.GT.U32.OR P0, PT, R26, 0x7feffffe, P0 ;  /* 0x7feffffe1a00780c */ /* 0x000fce0000704470 */
[----:B------:R-:W-:-:S06]  /*2070*/  DFMA R20, R16, R20, R18 ;  /* 0x000000141014722b */ /* 0x000fcc0000000012 */
[----:B------:R-:W-:Y:S05]  /*2080*/  @P0 BRA `(.L_x_99) ;  /* 0x00000000006c0947 */ /* 0x000fea0003800000 */
[----:B------:R-:W-:Y:S01]  /*2090*/  LOP3.LUT R3, R11, 0x7ff00000, RZ, 0xc0, !PT ;  /* 0x7ff000000b037812 */ /* 0x000fe200078ec0ff */
[----:B------:R-:W-:-:S03]  /*20a0*/  IMAD.MOV.U32 R18, RZ, RZ, RZ ;  /* 0x000000ffff127224 */ /* 0x000fc600078e00ff */
[CC--:B------:R-:W-:Y:S02]  /*20b0*/  VIADDMNMX R2, R8.reuse, -R3.reuse, 0xb9600000, !PT ;  /* 0xb960000008027446 */ /* 0x0c0fe40007800903 */
[----:B------:R-:W-:Y:S02]  /*20c0*/  ISETP.GE.U32.AND P0, PT, R8, R3, PT ;  /* 0x000000030800720c */ /* 0x000fe40003f06070 */
[----:B------:R-:W-:Y:S02]  /*20d0*/  VIMNMX R2, PT, PT, R2, 0x46a00000, PT ;  /* 0x46a0000002027848 */ /* 0x000fe40003fe0100 */
[----:B------:R-:W-:-:S05]  /*20e0*/  SEL R3, R22, 0x63400000, !P0 ;  /* 0x6340000016037807 */ /* 0x000fca0004000000 */
[----:B------:R-:W-:-:S05]  /*20f0*/  IMAD.IADD R2, R2, 0x1, -R3 ;  /* 0x0000000102027824 */ /* 0x000fca00078e0a03 */
[----:B------:R-:W-:-:S06]  /*2100*/  IADD3 R19, PT, PT, R2, 0x7fe00000, RZ ;  /* 0x7fe0000002137810 */ /* 0x000fcc0007ffe0ff */
        /* <DEDUP_REMOVED lines=19> */
.L_x_99:
[----:B------:R-:W-:-:S14]  /*2240*/  DSETP.NAN.AND P0, PT, R2, R2, PT ;  /* 0x000000020200722a */ /* 0x000fdc0003f08000 */
[----:B------:R-:W-:Y:S05]  /*2250*/  @P0 BRA `(.L_x_101) ;  /* 0x0000000000440947 */ /* 0x000fea0003800000 */
[----:B------:R-:W-:-:S14]  /*2260*/  DSETP.NAN.AND P0, PT, R10, R10, PT ;  /* 0x0000000a0a00722a */ /* 0x000fdc0003f08000 */
[----:B------:R-:W-:Y:S05]  /*2270*/  @P0 BRA `(.L_x_102) ;  /* 0x0000000000300947 */ /* 0x000fea0003800000 */
[----:B------:R-:W-:Y:S01]  /*2280*/  ISETP.NE.AND P0, PT, R24, R25, PT ;  /* 0x000000191800720c */ /* 0x000fe20003f05270 */
[----:B------:R-:W-:Y:S01]  /*2290*/  IMAD.MOV.U32 R16, RZ, RZ, 0x0 ;  /* 0x00000000ff107424 */ /* 0x000fe200078e00ff */
[----:B------:R-:W-:-:S11]  /*22a0*/  MOV R17, 0xfff80000 ;  /* 0xfff8000000117802 */ /* 0x000fd60000000f00 */
[----:B------:R-:W-:Y:S05]  /*22b0*/  @!P0 BRA `(.L_x_100) ;  /* 0x0000000000348947 */ /* 0x000fea0003800000 */
[----:B------:R-:W-:Y:S02]  /*22c0*/  ISETP.NE.AND P0, PT, R24, 0x7ff00000, PT ;  /* 0x7ff000001800780c */ /* 0x000fe40003f05270 */
[----:B------:R-:W-:Y:S02]  /*22d0*/  LOP3.LUT R17, R3, 0x80000000, R11, 0x48, !PT ;  /* 0x8000000003117812 */ /* 0x000fe400078e480b */
[----:B------:R-:W-:-:S13]  /*22e0*/  ISETP.EQ.OR P0, PT, R25, RZ, !P0 ;  /* 0x000000ff1900720c */ /* 0x000fda0004702670 */
[----:B------:R-:W-:Y:S01]  /*22f0*/  @P0 LOP3.LUT R2, R17, 0x7ff00000, RZ, 0xfc, !PT ;  /* 0x7ff0000011020812 */ /* 0x000fe200078efcff */
[----:B------:R-:W-:Y:S01]  /*2300*/  @!P0 IMAD.MOV.U32 R16, RZ, RZ, RZ ;  /* 0x000000ffff108224 */ /* 0x000fe200078e00ff */
[----:B------:R-:W-:-:S03]  /*2310*/  @P0 MOV R16, RZ ;  /* 0x000000ff00100202 */ /* 0x000fc60000000f00 */
[----:B------:R-:W-:Y:S01]  /*2320*/  @P0 IMAD.MOV.U32 R17, RZ, RZ, R2 ;  /* 0x000000ffff110224 */ /* 0x000fe200078e0002 */
[----:B------:R-:W-:Y:S06]  /*2330*/  BRA `(.L_x_100) ;  /* 0x0000000000147947 */ /* 0x000fec0003800000 */
.L_x_102:
[----:B------:R-:W-:Y:S02]  /*2340*/  LOP3.LUT R17, R11, 0x80000, RZ, 0xfc, !PT ;  /* 0x000800000b117812 */ /* 0x000fe400078efcff */
[----:B------:R-:W-:Y:S01]  /*2350*/  MOV R16, R10 ;  /* 0x0000000a00107202 */ /* 0x000fe20000000f00 */
[----:B------:R-:W-:Y:S06]  /*2360*/  BRA `(.L_x_100) ;  /* 0x0000000000087947 */ /* 0x000fec0003800000 */
.L_x_101:
[----:B------:R-:W-:Y:S01]  /*2370*/  LOP3.LUT R17, R3, 0x80000, RZ, 0xfc, !PT ;  /* 0x0008000003117812 */ /* 0x000fe200078efcff */
[----:B------:R-:W-:-:S07]  /*2380*/  IMAD.MOV.U32 R16, RZ, RZ, R2 ;  /* 0x000000ffff107224 */ /* 0x000fce00078e0002 */
.L_x_100:
[----:B------:R-:W-:Y:S01]  /*2390*/  IMAD.MOV.U32 R2, RZ, RZ, R0 ;  /* 0x000000ffff027224 */ /* 0x000fe200078e0000 */
[----:B------:R-:W-:Y:S02]  /*23a0*/  MOV R3, 0x0 ;  /* 0x0000000000037802 */ /* 0x000fe40000000f00 */
[----:B------:R-:W-:Y:S02]  /*23b0*/  MOV R10, R16 ;  /* 0x00000010000a7202 */ /* 0x000fe40000000f00 */
[----:B------:R-:W-:Y:S01]  /*23c0*/  MOV R11, R17 ;  /* 0x00000011000b7202 */ /* 0x000fe20000000f00 */
[----:B------:R-:W-:Y:S06]  /*23d0*/  RET.REL.NODEC R2 `(gather_kernel) ;  /* 0xffffffdc02087950 */ /* 0x000fec0003c3ffff */
        .weak           $__internal_4_$__cuda_sm3x_div_rn_noftz_f32_slowpath
        .type           $__internal_4_$__cuda_sm3x_div_rn_noftz_f32_slowpath,@function
        .size           $__internal_4_$__cuda_sm3x_div_rn_noftz_f32_slowpath,(.L_x_119 - $__internal_4_$__cuda_sm3x_div_rn_noftz_f32_slowpath)
$__internal_4_$__cuda_sm3x_div_rn_noftz_f32_slowpath:
[----:B------:R-:W-:Y:S01]  /*23e0*/  SHF.R.U32.HI R10, RZ, 0x17, R3 ;  /* 0x00000017ff0a7819 */ /* 0x000fe20000011603 */
[----:B------:R-:W-:Y:S01]  /*23f0*/  BSSY.RECONVERGENT B1, `(.L_x_103) ;  /* 0x0000062000017945 */ /* 0x000fe20003800200 */
[----:B------:R-:W-:Y:S02]  /*2400*/  SHF.R.U32.HI R16, RZ, 0x17, R0 ;  /* 0x00000017ff107819 */ /* 0x000fe40000011600 */
[----:B------:R-:W-:Y:S02]  /*2410*/  LOP3.LUT R10, R10, 0xff, RZ, 0xc0, !PT ;  /* 0x000000ff0a0a7812 */ /* 0x000fe400078ec0ff */
[----:B------:R-:W-:Y:S02]  /*2420*/  LOP3.LUT R16, R16, 0xff, RZ, 0xc0, !PT ;  /* 0x000000ff10107812 */ /* 0x000fe400078ec0ff */
[----:B------:R-:W-:-:S03]  /*2430*/  IADD3 R18, PT, PT, R10, -0x1, RZ ;  /* 0xffffffff0a127810 */ /* 0x000fc60007ffe0ff */
[----:B------:R-:W-:Y:S01]  /*2440*/  VIADD R19, R16, 0xffffffff ;  /* 0xffffffff10137836 */ /* 0x000fe20000000000 */
[----:B------:R-:W-:-:S04]  /*2450*/  ISETP.GT.U32.AND P1, PT, R18, 0xfd, PT ;  /* 0x000000fd1200780c */ /* 0x000fc80003f24070 */
[----:B------:R-:W-:-:S13]  /*2460*/  ISETP.GT.U32.OR P1, PT, R19, 0xfd, P1 ;  /* 0x000000fd1300780c */ /* 0x000fda0000f24470 */
[----:B------:R-:W-:Y:S01]  /*2470*/  @!P1 MOV R11, RZ ;  /* 0x000000ff000b9202 */ /* 0x000fe20000000f00 */
[----:B------:R-:W-:Y:S06]  /*2480*/  @!P1 BRA `(.L_x_104) ;  /* 0x00000000005c9947 */ /* 0x000fec0003800000 */
[----:B------:R-:W-:Y:S02]  /*2490*/  FSETP.GTU.FTZ.AND P1, PT, |R0|, +INF , PT ;  /* 0x7f8000000000780b */ /* 0x000fe40003f3c200 */
[----:B------:R-:W-:-:S04]  /*24a0*/  FSETP.GTU.FTZ.AND P2, PT, |R3|, +INF , PT ;  /* 0x7f8000000300780b */ /* 0x000fc80003f5c200 */
[----:B------:R-:W-:-:S13]  /*24b0*/  PLOP3.LUT P1, PT, P1, P2, PT, 0xf8, 0x8f ;  /* 0x00000000008f781c */ /* 0x000fda0000f25f70 */
[----:B------:R-:W-:Y:S05]  /*24c0*/  @P1 BRA `(.L_x_105) ;  /* 0x00000004004c1947 */ /* 0x000fea0003800000 */
[----:B------:R-:W-:-:S13]  /*24d0*/  LOP3.LUT P1, RZ, R3, 0x7fffffff, R0, 0xc8, !PT ;  /* 0x7fffffff03ff7812 */ /* 0x000fda000782c800 */
[----:B------:R-:W-:Y:S05]  /*24e0*/  @!P1 BRA `(.L_x_106) ;  /* 0x00000004003c9947 */ /* 0x000fea0003800000 */
[C---:B------:R-:W-:Y:S02]  /*24f0*/  FSETP.NEU.FTZ.AND P3, PT, |R0|.reuse, +INF , PT ;  /* 0x7f8000000000780b */ /* 0x040fe40003f7d200 */
        /* <DEDUP_REMOVED lines=12> */
[----:B------:R-:W-:Y:S02]  /*25c0*/  @!P1 IMAD.MOV.U32 R11, RZ, RZ, -0x40 ;  /* 0xffffffc0ff0b9424 */ /* 0x000fe400078e00ff */
[----:B------:R-:W-:Y:S01]  /*25d0*/  @!P1 FFMA R0, R0, 1.84467440737095516160e+19, RZ ;  /* 0x5f80000000009823 */ /* 0x000fe200000000ff */
[----:B------:R-:W-:Y:S02]  /*25e0*/  @!P2 FFMA R3, R3, 1.84467440737095516160e+19, RZ ;  /* 0x5f8000000303a823 */ /* 0x000fe400000000ff */
[----:B------:R-:W-:-:S07]  /*25f0*/  @!P2 IADD3 R11, PT, PT, R11, 0x40, RZ ;  /* 0x000000400b0ba810 */ /* 0x000fce0007ffe0ff */
.L_x_104:
[----:B------:R-:W-:Y:S01]  /*2600*/  LEA R20, R10, 0xc0800000, 0x17 ;  /* 0xc08000000a147811 */ /* 0x000fe200078eb8ff */
[----:B------:R-:W-:Y:S01]  /*2610*/  VIADD R19, R16, 0xffffff81 ;  /* 0xffffff8110137836 */ /* 0x000fe20000000000 */
[----:B------:R-:W-:Y:S02]  /*2620*/  BSSY.RECONVERGENT B2, `(.L_x_109) ;  /* 0x0000035000027945 */ /* 0x000fe40003800200 */
[----:B------:R-:W-:Y:S01]  /*2630*/  IADD3 R20, PT, PT, -R20, R3, RZ ;  /* 0x0000000314147210 */ /* 0x000fe20007ffe1ff */
[----:B------:R-:W-:-:S03]  /*2640*/  IMAD R0, R19, -0x800000, R0 ;  /* 0xff80000013007824 */ /* 0x000fc600078e0200 */
[----:B------:R-:W0:Y:S01]  /*2650*/  MUFU.RCP R18, R20 ;  /* 0x0000001400127308 */ /* 0x000e220000001000 */
[----:B------:R-:W-:-:S04]  /*2660*/  FADD.FTZ R3, -R20, -RZ ;  /* 0x800000ff14037221 */ /* 0x000fc80000010100 */
[----:B0-----:R-:W-:-:S04]  /*2670*/  FFMA R21, R18, R3, 1 ;  /* 0x3f80000012157423 */ /* 0x001fc80000000003 */
[----:B------:R-:W-:-:S04]  /*2680*/  FFMA R21, R18, R21, R18 ;  /* 0x0000001512157223 */ /* 0x000fc80000000012 */
[----:B------:R-:W-:-:S04]  /*2690*/  FFMA R16, R0, R21, RZ ;  /* 0x0000001500107223 */ /* 0x000fc800000000ff */
[----:B------:R-:W-:-:S04]  /*26a0*/  FFMA R18, R3, R16, R0 ;  /* 0x0000001003127223 */ /* 0x000fc80000000000 */
[----:B------:R-:W-:Y:S01]  /*26b0*/  FFMA R18, R21, R18, R16 ;  /* 0x0000001215127223 */ /* 0x000fe20000000010 */
[----:B------:R-:W-:-:S03]  /*26c0*/  IADD3 R16, PT, PT, R19, 0x7f, -R10 ;  /* 0x0000007f13107810 */ /* 0x000fc60007ffe80a */
[----:B------:R-:W-:Y:S01]  /*26d0*/  FFMA R3, R3, R18, R0 ;  /* 0x0000001203037223 */ /* 0x000fe20000000000 */
[----:B------:R-:W-:-:S03]  /*26e0*/  IADD3 R11, PT, PT, R16, R11, RZ ;  /* 0x0000000b100b7210 */ /* 0x000fc60007ffe0ff */
[----:B------:R-:W-:-:S05]  /*26f0*/  FFMA R0, R21, R3, R18 ;  /* 0x0000000315007223 */ /* 0x000fca0000000012 */
[----:B------:R-:W-:-:S04]  /*2700*/  SHF.R.U32.HI R10, RZ, 0x17, R0 ;  /* 0x00000017ff0a7819 */ /* 0x000fc80000011600 */
[----:B------:R-:W-:-:S04]  /*2710*/  LOP3.LUT R10, R10, 0xff, RZ, 0xc0, !PT ;  /* 0x000000ff0a0a7812 */ /* 0x000fc800078ec0ff */
[----:B------:R-:W-:-:S05]  /*2720*/  IADD3 R10, PT, PT, R10, R11, RZ ;  /* 0x0000000b0a0a7210 */ /* 0x000fca0007ffe0ff */
[----:B------:R-:W-:-:S05]  /*2730*/  VIADD R16, R10, 0xffffffff ;  /* 0xffffffff0a107836 */ /* 0x000fca0000000000 */
        /* <DEDUP_REMOVED lines=12> */
[C---:B------:R-:W-:Y:S02]  /*2800*/  IADD3 R3, PT, PT, R10.reuse, 0x20, RZ ;  /* 0x000000200a037810 */ /* 0x040fe40007ffe0ff */
[----:B------:R-:W-:Y:S02]  /*2810*/  LOP3.LUT R11, R11, 0x7fffff, RZ, 0xc0, !PT ;  /* 0x007fffff0b0b7812 */ /* 0x000fe400078ec0ff */
[C---:B------:R-:W-:Y:S02]  /*2820*/  ISETP.NE.AND P3, PT, R10.reuse, RZ, PT ;  /* 0x000000ff0a00720c */ /* 0x040fe40003f65270 */
[----:B------:R-:W-:Y:S02]  /*2830*/  LOP3.LUT R18, R11, 0x800000, RZ, 0xfc, !PT ;  /* 0x008000000b127812 */ /* 0x000fe400078efcff */
[----:B------:R-:W-:-:S02]  /*2840*/  ISETP.NE.AND P2, PT, R10, RZ, PT ;  /* 0x000000ff0a00720c */ /* 0x000fc40003f45270 */
        /* <DEDUP_REMOVED lines=10> */
[----:B------:R-:W-:-:S05]  /*28f0*/  LOP3.LUT R10, R10, R11, RZ, 0xc0, !PT ;  /* 0x0000000b0a0a7212 */ /* 0x000fca00078ec0ff */
[----:B------:R-:W-:-:S05]  /*2900*/  IMAD.IADD R3, R3, 0x1, R10 ;  /* 0x0000000103037824 */ /* 0x000fca00078e020a */
[----:B------:R-:W-:Y:S01]  /*2910*/  LOP3.LUT R0, R3, R0, RZ, 0xfc, !PT ;  /* 0x0000000003007212 */ /* 0x000fe200078efcff */
[----:B------:R-:W-:Y:S06]  /*2920*/  BRA `(.L_x_112) ;  /* 0x0000000000107947 */ /* 0x000fec0003800000 */
.L_x_111:
[----:B------:R-:W-:-:S04]  /*2930*/  LOP3.LUT R0, R0, 0x80000000, RZ, 0xc0, !PT ;  /* 0x8000000000007812 */ /* 0x000fc800078ec0ff */
[----:B------:R-:W-:Y:S01]  /*2940*/  LOP3.LUT R0, R0, 0x7f800000, RZ, 0xfc, !PT ;  /* 0x7f80000000007812 */ /* 0x000fe200078efcff */
[----:B------:R-:W-:Y:S06]  /*2950*/  BRA `(.L_x_112) ;  /* 0x0000000000047947 */ /* 0x000fec0003800000 */
.L_x_110:
[----:B------:R-:W-:-:S07]  /*2960*/  LEA R0, R11, R0, 0x17 ;  /* 0x000000000b007211 */ /* 0x000fce00078eb8ff */
.L_x_112:
[----:B------:R-:W-:Y:S05]  /*2970*/  BSYNC.RECONVERGENT B2 ;  /* 0x0000000000027941 */ /* 0x000fea0003800200 */
.L_x_109:
[----:B------:R-:W-:Y:S05]  /*2980*/  BRA `(.L_x_113) ;  /* 0x0000000000207947 */ /* 0x000fea0003800000 */
.L_x_108:
[----:B------:R-:W-:-:S04]  /*2990*/  LOP3.LUT R0, R3, 0x80000000, R0, 0x48, !PT ;  /* 0x8000000003007812 */ /* 0x000fc800078e4800 */
[----:B------:R-:W-:Y:S01]  /*29a0*/  LOP3.LUT R0, R0, 0x7f800000, RZ, 0xfc, !PT ;  /* 0x7f80000000007812 */ /* 0x000fe200078efcff */
[----:B------:R-:W-:Y:S06]  /*29b0*/  BRA `(.L_x_113) ;  /* 0x0000000000147947 */ /* 0x000fec0003800000 */
.L_x_107:
[----:B------:R-:W-:Y:S01]  /*29c0*/  LOP3.LUT R0, R3, 0x80000000, R0, 0x48, !PT ;  /* 0x8000000003007812 */ /* 0x000fe200078e4800 */
[----:B------:R-:W-:Y:S06]  /*29d0*/  BRA `(.L_x_113) ;  /* 0x00000000000c7947 */ /* 0x000fec0003800000 */
.L_x_106:
[----:B------:R-:W0:Y:S01]  /*29e0*/  MUFU.RSQ R0, -QNAN ;  /* 0xffc0000000007908 */ /* 0x000e220000001400 */
[----:B------:R-:W-:Y:S05]  /*29f0*/  BRA `(.L_x_113) ;  /* 0x0000000000047947 */ /* 0x000fea0003800000 */
.L_x_105:
[----:B------:R-:W-:-:S07]  /*2a00*/  FADD.FTZ R0, R0, R3 ;  /* 0x0000000300007221 */ /* 0x000fce0000010000 */
.L_x_113:
[----:B------:R-:W-:Y:S05]  /*2a10*/  BSYNC.RECONVERGENT B1 ;  /* 0x0000000000017941 */ /* 0x000fea0003800200 */
.L_x_103:
[----:B------:R-:W-:-:S04]  /*2a20*/  HFMA2 R3, -RZ, RZ, 0, 0 ;  /* 0x00000000ff037431 */ /* 0x000fc800000001ff */
[----:B0-----:R-:W-:Y:S05]  /*2a30*/  RET.REL.NODEC R2 `(gather_kernel) ;  /* 0xffffffd402707950 */ /* 0x001fea0003c3ffff */
.L_x_114:
        /* <DEDUP_REMOVED lines=12> */
.L_x_119:


//--------------------- .nv.shared.reserved.0     --------------------------
	.section	.nv.shared.reserved.0,"aw",@nobits
	.weak		__nv_reservedSMEM_offset_0_alias
	.size		__nv_reservedSMEM_offset_0_alias, 0, 64
	.other		__nv_reservedSMEM_offset_0_alias,@"STO_CUDA_RESERVED_SHARED STV_DEFAULT"
__nv_reservedSMEM_offset_0_alias:
	.zero		0
	.zero		64


//--------------------- .nv.constant0.wrap_kernel --------------------------
	.section	.nv.constant0.wrap_kernel,"a",@progbits
	.sectionflags	@""
	.align	4
.nv.constant0.wrap_kernel:
	.zero		920


//--------------------- .nv.constant0.gather_kernel_center --------------------------
	.section	.nv.constant0.gather_kernel_center,"a",@progbits
	.sectionflags	@""
	.align	4
.nv.constant0.gather_kernel_center:
	.zero		944


//--------------------- .nv.constant0.gather_kernel --------------------------
	.section	.nv.constant0.gather_kernel,"a",@progbits
	.sectionflags	@""
	.align	4
.nv.constant0.gather_kernel:
	.zero		944


//--------------------- SYMBOLS --------------------------

	.type		.nv.reservedSmem.offset0,@object
	.size		.nv.reservedSmem.offset0,0x4
